	.target	sm_90a

	.elftype	@"ET_EXEC"


//--------------------- .note.nv.tkinfo           --------------------------
	.section	.note.nv.tkinfo,"",@"SHT_NOTE"
	.sectionflags	@"SHF_NOTE_NV_TKINFO"
	.tkinfo
        /*0018*/ 	.word	0x00000002
        /*0030*/ 	.string	""
        /*0030*/ 	.string	"ptxas"
        /*0030*/ 	.string	"Cuda compilation tools, release 13.0, V13.0.88"
        /*0030*/ 	.string	"Build cuda_13.0.r13.0/compiler.36424714_0"
        /*0030*/ 	.string	"-arch sm_90a -m 64 "



//--------------------- .note.nv.cuinfo           --------------------------
	.section	.note.nv.cuinfo,"",@"SHT_NOTE"
	.sectionflags	@"SHF_NOTE_NV_CUINFO"
        /*0018*/ 	.short	0x0002
        /*001a*/ 	.short	0x005a
        /*001c*/ 	.short	0x0082
	.zero		2


//--------------------- .nv.info                  --------------------------
	.section	.nv.info,"",@"SHT_CUDA_INFO"
	.align	4


	//----- nvinfo : EIATTR_REGCOUNT
	.align		4
        /*0000*/ 	.byte	0x04, 0x2f
        /*0002*/ 	.short	(.L_15 - .L_14)
	.align		4
.L_14:
        /*0004*/ 	.word	index@(_ZN7cutlass13device_kernelINS_4gemm6kernel13GemmUniversalIN4cute5tupleIJiiiiEEENS1_10collective13CollectiveMmaINS1_34MainloopSm90TmaGmmaWarpSpecializedILi16ENS5_IJNS4_1CILi2EEENSA_ILi1EEESC_EEENS1_35KernelTmaWarpSpecializedCooperativeEEENS5_IJNSA_ILi384EEENSA_ILi64EEENSA_ILi16EEEEEENS_10bfloat16_tENS5_IJlSC_lEEESK_SL_NS4_8TiledMMAINS4_8MMA_AtomIJNS4_4SM904GMMA27MMA_64x64x16_F32BF16BF16_SSILNSP_5MajorE0ELSR_0ELNSP_7ScaleInE1ELSS_1EEEEEENS4_6LayoutISD_NS5_IJSC_NSA_ILi0EEESW_EEEEENS5_IJNS4_10UnderscoreESZ_SZ_EEEEENS4_13SM90_TMA_LOADENS4_14ComposedLayoutINS4_7SwizzleILi1ELi4ELi3EEENS4_18smem_ptr_flag_bitsILi16EEENSV_INS5_IJNSA_ILi8EEESI_EEENS5_IJSI_SC_EEEEEEEvNS4_8identityENS4_23SM90_TMA_LOAD_MULTICASTES1C_vS1D_EENS_8epilogue10collective6detail29Sm90TmaWarpSpecializedAdapterINS1H_15DefaultEpilogueISK_SL_SL_NS1G_6thread17LinearCombinationISK_Li1EffLNS1L_9ScaleType4KindE0ELNS_15FloatRoundStyleE2ESK_EENS1_15EpilogueDefaultEEEEEvvEEEEvNT_6ParamsE)
        /*0008*/ 	.word	0x000000a8


	//----- nvinfo : EIATTR_FRAME_SIZE
	.align		4
.L_15:
        /*000c*/ 	.byte	0x04, 0x11
        /*000e*/ 	.short	(.L_17 - .L_16)
	.align		4
.L_16:
        /*0010*/ 	.word	index@(_ZN7cutlass13device_kernelINS_4gemm6kernel13GemmUniversalIN4cute5tupleIJiiiiEEENS1_10collective13CollectiveMmaINS1_34MainloopSm90TmaGmmaWarpSpecializedILi16ENS5_IJNS4_1CILi2EEENSA_ILi1EEESC_EEENS1_35KernelTmaWarpSpecializedCooperativeEEENS5_IJNSA_ILi384EEENSA_ILi64EEENSA_ILi16EEEEEENS_10bfloat16_tENS5_IJlSC_lEEESK_SL_NS4_8TiledMMAINS4_8MMA_AtomIJNS4_4SM904GMMA27MMA_64x64x16_F32BF16BF16_SSILNSP_5MajorE0ELSR_0ELNSP_7ScaleInE1ELSS_1EEEEEENS4_6LayoutISD_NS5_IJSC_NSA_ILi0EEESW_EEEEENS5_IJNS4_10UnderscoreESZ_SZ_EEEEENS4_13SM90_TMA_LOADENS4_14ComposedLayoutINS4_7SwizzleILi1ELi4ELi3EEENS4_18smem_ptr_flag_bitsILi16EEENSV_INS5_IJNSA_ILi8EEESI_EEENS5_IJSI_SC_EEEEEEEvNS4_8identityENS4_23SM90_TMA_LOAD_MULTICASTES1C_vS1D_EENS_8epilogue10collective6detail29Sm90TmaWarpSpecializedAdapterINS1H_15DefaultEpilogueISK_SL_SL_NS1G_6thread17LinearCombinationISK_Li1EffLNS1L_9ScaleType4KindE0ELNS_15FloatRoundStyleE2ESK_EENS1_15EpilogueDefaultEEEEEvvEEEEvNT_6ParamsE)
        /*0014*/ 	.word	0x00000000


	//----- nvinfo : EIATTR_MIN_STACK_SIZE
	.align		4
.L_17:
        /*0018*/ 	.byte	0x04, 0x12
        /*001a*/ 	.short	(.L_19 - .L_18)
	.align		4
.L_18:
        /*001c*/ 	.word	index@(_ZN7cutlass13device_kernelINS_4gemm6kernel13GemmUniversalIN4cute5tupleIJiiiiEEENS1_10collective13CollectiveMmaINS1_34MainloopSm90TmaGmmaWarpSpecializedILi16ENS5_IJNS4_1CILi2EEENSA_ILi1EEESC_EEENS1_35KernelTmaWarpSpecializedCooperativeEEENS5_IJNSA_ILi384EEENSA_ILi64EEENSA_ILi16EEEEEENS_10bfloat16_tENS5_IJlSC_lEEESK_SL_NS4_8TiledMMAINS4_8MMA_AtomIJNS4_4SM904GMMA27MMA_64x64x16_F32BF16BF16_SSILNSP_5MajorE0ELSR_0ELNSP_7ScaleInE1ELSS_1EEEEEENS4_6LayoutISD_NS5_IJSC_NSA_ILi0EEESW_EEEEENS5_IJNS4_10UnderscoreESZ_SZ_EEEEENS4_13SM90_TMA_LOADENS4_14ComposedLayoutINS4_7SwizzleILi1ELi4ELi3EEENS4_18smem_ptr_flag_bitsILi16EEENSV_INS5_IJNSA_ILi8EEESI_EEENS5_IJSI_SC_EEEEEEEvNS4_8identityENS4_23SM90_TMA_LOAD_MULTICASTES1C_vS1D_EENS_8epilogue10collective6detail29Sm90TmaWarpSpecializedAdapterINS1H_15DefaultEpilogueISK_SL_SL_NS1G_6thread17LinearCombinationISK_Li1EffLNS1L_9ScaleType4KindE0ELNS_15FloatRoundStyleE2ESK_EENS1_15EpilogueDefaultEEEEEvvEEEEvNT_6ParamsE)
        /*0020*/ 	.word	0x00000000
.L_19:


//--------------------- .nv.compat                --------------------------
	.section	.nv.compat,"",@"SHT_CUDA_COMPAT_INFO"
	.align	4
        /*0000*/ 	.byte	0x02, 0x09, 0x01, 0x00, 0x02, 0x02, 0x04, 0x00, 0x02, 0x05, 0x05, 0x00, 0x03, 0x07, 0x01, 0x01
        /*0010*/ 	.byte	0x02, 0x03, 0x01, 0x00, 0x02, 0x06, 0x01, 0x00, 0x04, 0x0b, 0x08, 0x00, 0x00, 0x00, 0x00, 0x00
        /*0020*/ 	.byte	0x00, 0x00, 0x00, 0x00


//--------------------- .nv.info._ZN7cutlass13device_kernelINS_4gemm6kernel13GemmUniversalIN4cute5tupleIJiiiiEEENS1_10collective13CollectiveMmaINS1_34MainloopSm90TmaGmmaWarpSpecializedILi16ENS5_IJNS4_1CILi2EEENSA_ILi1EEESC_EEENS1_35KernelTmaWarpSpecializedCooperativeEEENS5_IJNSA_ILi384EEENSA_ILi64EEENSA_ILi16EEEEEENS_10bfloat16_tENS5_IJlSC_lEEESK_SL_NS4_8TiledMMAINS4_8MMA_AtomIJNS4_4SM904GMMA27MMA_64x64x16_F32BF16BF16_SSILNSP_5MajorE0ELSR_0ELNSP_7ScaleInE1ELSS_1EEEEEENS4_6LayoutISD_NS5_IJSC_NSA_ILi0EEESW_EEEEENS5_IJNS4_10UnderscoreESZ_SZ_EEEEENS4_13SM90_TMA_LOADENS4_14ComposedLayoutINS4_7SwizzleILi1ELi4ELi3EEENS4_18smem_ptr_flag_bitsILi16EEENSV_INS5_IJNSA_ILi8EEESI_EEENS5_IJSI_SC_EEEEEEEvNS4_8identityENS4_23SM90_TMA_LOAD_MULTICASTES1C_vS1D_EENS_8epilogue10collective6detail29Sm90TmaWarpSpecializedAdapterINS1H_15DefaultEpilogueISK_SL_SL_NS1G_6thread17LinearCombinationISK_Li1EffLNS1L_9ScaleType4KindE0ELNS_15FloatRoundStyleE2ESK_EENS1_15EpilogueDefaultEEEEEvvEEEEvNT_6ParamsE --------------------------
	.section	.nv.info._ZN7cutlass13device_kernelINS_4gemm6kernel13GemmUniversalIN4cute5tupleIJiiiiEEENS1_10collective13CollectiveMmaINS1_34MainloopSm90TmaGmmaWarpSpecializedILi16ENS5_IJNS4_1CILi2EEENSA_ILi1EEESC_EEENS1_35KernelTmaWarpSpecializedCooperativeEEENS5_IJNSA_ILi384EEENSA_ILi64EEENSA_ILi16EEEEEENS_10bfloat16_tENS5_IJlSC_lEEESK_SL_NS4_8TiledMMAINS4_8MMA_AtomIJNS4_4SM904GMMA27MMA_64x64x16_F32BF16BF16_SSILNSP_5MajorE0ELSR_0ELNSP_7ScaleInE1ELSS_1EEEEEENS4_6LayoutISD_NS5_IJSC_NSA_ILi0EEESW_EEEEENS5_IJNS4_10UnderscoreESZ_SZ_EEEEENS4_13SM90_TMA_LOADENS4_14ComposedLayoutINS4_7SwizzleILi1ELi4ELi3EEENS4_18smem_ptr_flag_bitsILi16EEENSV_INS5_IJNSA_ILi8EEESI_EEENS5_IJSI_SC_EEEEEEEvNS4_8identityENS4_23SM90_TMA_LOAD_MULTICASTES1C_vS1D_EENS_8epilogue10collective6detail29Sm90TmaWarpSpecializedAdapterINS1H_15DefaultEpilogueISK_SL_SL_NS1G_6thread17LinearCombinationISK_Li1EffLNS1L_9ScaleType4KindE0ELNS_15FloatRoundStyleE2ESK_EENS1_15EpilogueDefaultEEEEEvvEEEEvNT_6ParamsE,"",@"SHT_CUDA_INFO"
	.sectionflags	@""
	.align	4


	//----- nvinfo : EIATTR_CUDA_API_VERSION
	.align		4
        /*0000*/ 	.byte	0x04, 0x37
        /*0002*/ 	.short	(.L_21 - .L_20)
.L_20:
        /*0004*/ 	.word	0x00000082


	//----- nvinfo : EIATTR_KPARAM_INFO
	.align		4
.L_21:
        /*0008*/ 	.byte	0x04, 0x17
        /*000a*/ 	.short	(.L_23 - .L_22)
.L_22:
        /*000c*/ 	.word	0x00000000
        /*0010*/ 	.short	0x0000
        /*0012*/ 	.short	0x0070
        /*0014*/ 	.byte	0x00, 0xf0, 0x01, 0x10


	//----- nvinfo : EIATTR_SPARSE_MMA_MASK
	.align		4
.L_23:
        /*0018*/ 	.byte	0x03, 0x50
        /*001a*/ 	.short	0x0000


	//----- nvinfo : EIATTR_MAXREG_COUNT
	.align		4
        /*001c*/ 	.byte	0x03, 0x1b
        /*001e*/ 	.short	0x00a8


	//----- nvinfo : EIATTR_NUM_BARRIERS
	.align		4
        /*0020*/ 	.byte	0x02, 0x4c
        /*0022*/ 	.byte	0x01
	.zero		1


	//----- nvinfo : EIATTR_EXTERNS
	.align		4
        /*0024*/ 	.byte	0x04, 0x0f
        /*0026*/ 	.short	(.L_25 - .L_24)


	//   ....[0]....
	.align		4
.L_24:
        /*0028*/ 	.word	index@(__assertfail)


	//----- nvinfo : EIATTR_MERCURY_ISA_VERSION
	.align		4
.L_25:
        /*002c*/ 	.byte	0x03, 0x5f
        /*002e*/ 	.short	0x0101


	//----- nvinfo : EIATTR_INT_WARP_WIDE_INSTR_OFFSETS
	.align		4
        /*0030*/ 	.byte	0x04, 0x31
        /*0032*/ 	.short	(.L_27 - .L_26)


	//   ....[0]....
.L_26:
        /*0034*/ 	.word	0x00000630


	//   ....[1]....
        /*0038*/ 	.word	0x00000660


	//   ....[2]....
        /*003c*/ 	.word	0x00000820


	//----- nvinfo : EIATTR_COOP_GROUP_MASK_REGIDS
	.align		4
.L_27:
        /*0040*/ 	.byte	0x04, 0x29
        /*0042*/ 	.short	(.L_29 - .L_28)


	//   ....[0]....
.L_28:
        /*0044*/ 	.word	0xffffffff


	//   ....[1]....
        /*0048*/ 	.word	0xffffffff


	//   ....[2]....
        /*004c*/ 	.word	0xffffffff


	//   ....[3]....
        /*0050*/ 	.word	0xffffffff


	//   ....[4]....
        /*0054*/ 	.word	0xffffffff


	//   ....[5]....
        /*0058*/ 	.word	0xffffffff


	//----- nvinfo : EIATTR_COOP_GROUP_INSTR_OFFSETS
	.align		4
.L_29:
        /*005c*/ 	.byte	0x04, 0x28
        /*005e*/ 	.short	(.L_31 - .L_30)


	//   ....[0]....
.L_30:
        /*0060*/ 	.word	0x00000060


	//   ....[1]....
        /*0064*/ 	.word	0x00000070


	//   ....[2]....
        /*0068*/ 	.word	0x00000130


	//   ....[3]....
        /*006c*/ 	.word	0x00000480


	//   ....[4]....
        /*0070*/ 	.word	0x000009a0


	//   ....[5]....
        /*0074*/ 	.word	0x000013e0


	//----- nvinfo : EIATTR_REG_RECONFIG
	.align		4
.L_31:
        /*0078*/ 	.byte	0x01, 0x54
	.zero		2


	//----- nvinfo : EIATTR_SYSCALL_OFFSETS
	.align		4
        /*007c*/ 	.byte	0x04, 0x46
        /*007e*/ 	.short	(.L_33 - .L_32)


	//   ....[0]....
.L_32:
        /*0080*/ 	.word	0x000015a0


	//----- nvinfo : EIATTR_MBARRIER_INSTR_OFFSETS
	.align		4
.L_33:
        /*0084*/ 	.byte	0x04, 0x39
        /*0086*/ 	.short	(.L_35 - .L_34)


	//   ....[0]....
.L_34:
        /*0088*/ 	.word	0x00000250
        /*008c*/ 	.word	0x000000ff
        /*0090*/ 	.word	0x00000000
        /*0094*/ 	.short	0x0100
        /*0096*/ 	.byte	0x08
	.zero		1


	//   ....[1]....
        /*0098*/ 	.word	0x00000260
        /*009c*/ 	.word	0x000000ff
        /*00a0*/ 	.word	0x00000080
        /*00a4*/ 	.short	0x0100
        /*00a6*/ 	.byte	0x08
	.zero		1


	//   ....[2]....
        /*00a8*/ 	.word	0x00000270
        /*00ac*/ 	.word	0x000000ff
        /*00b0*/ 	.word	0x00000008
        /*00b4*/ 	.short	0x0100
        /*00b6*/ 	.byte	0x08
	.zero		1


	//   ....[3]....
        /*00b8*/ 	.word	0x00000280
        /*00bc*/ 	.word	0x000000ff
        /*00c0*/ 	.word	0x00000088
        /*00c4*/ 	.short	0x0100
        /*00c6*/ 	.byte	0x08
	.zero		1


	//   ....[4]....
        /*00c8*/ 	.word	0x00000290
        /*00cc*/ 	.word	0x000000ff
        /*00d0*/ 	.word	0x00000010
        /*00d4*/ 	.short	0x0100
        /*00d6*/ 	.byte	0x08
	.zero		1


	//   ....[5]....
        /*00d8*/ 	.word	0x000002a0
        /*00dc*/ 	.word	0x000000ff
        /*00e0*/ 	.word	0x00000090
        /*00e4*/ 	.short	0x0100
        /*00e6*/ 	.byte	0x08
	.zero		1


	//   ....[6]....
        /*00e8*/ 	.word	0x000002b0
        /*00ec*/ 	.word	0x000000ff
        /*00f0*/ 	.word	0x00000018
        /*00f4*/ 	.short	0x0100
        /*00f6*/ 	.byte	0x08
	.zero		1


	//   ....[7]....
        /*00f8*/ 	.word	0x000002c0
        /*00fc*/ 	.word	0x000000ff
        /*0100*/ 	.word	0x00000098
        /*0104*/ 	.short	0x0100
        /*0106*/ 	.byte	0x08
	.zero		1


	//   ....[8]....
        /*0108*/ 	.word	0x000002d0
        /*010c*/ 	.word	0x000000ff
        /*0110*/ 	.word	0x00000020
        /*0114*/ 	.short	0x0100
        /*0116*/ 	.byte	0x08
	.zero		1


	//   ....[9]....
        /*0118*/ 	.word	0x000002e0
        /*011c*/ 	.word	0x000000ff
        /*0120*/ 	.word	0x000000a0
        /*0124*/ 	.short	0x0100
        /*0126*/ 	.byte	0x08
	.zero		1


	//   ....[10]....
        /*0128*/ 	.word	0x000002f0
        /*012c*/ 	.word	0x000000ff
        /*0130*/ 	.word	0x00000028
        /*0134*/ 	.short	0x0100
        /*0136*/ 	.byte	0x08
	.zero		1


	//   ....[11]....
        /*0138*/ 	.word	0x00000300
        /*013c*/ 	.word	0x000000ff
        /*0140*/ 	.word	0x000000a8
        /*0144*/ 	.short	0x0100
        /*0146*/ 	.byte	0x08
	.zero		1


	//   ....[12]....
        /*0148*/ 	.word	0x00000310
        /*014c*/ 	.word	0x000000ff
        /*0150*/ 	.word	0x00000030
        /*0154*/ 	.short	0x0100
        /*0156*/ 	.byte	0x08
	.zero		1


	//   ....[13]....
        /*0158*/ 	.word	0x00000320
        /*015c*/ 	.word	0x000000ff
        /*0160*/ 	.word	0x000000b0
        /*0164*/ 	.short	0x0100
        /*0166*/ 	.byte	0x08
	.zero		1


	//   ....[14]....
        /*0168*/ 	.word	0x00000330
        /*016c*/ 	.word	0x000000ff
        /*0170*/ 	.word	0x00000038
        /*0174*/ 	.short	0x0100
        /*0176*/ 	.byte	0x08
	.zero		1


	//   ....[15]....
        /*0178*/ 	.word	0x00000340
        /*017c*/ 	.word	0x000000ff
        /*0180*/ 	.word	0x000000b8
        /*0184*/ 	.short	0x0100
        /*0186*/ 	.byte	0x08
	.zero		1


	//   ....[16]....
        /*0188*/ 	.word	0x00000350
        /*018c*/ 	.word	0x000000ff
        /*0190*/ 	.word	0x00000040
        /*0194*/ 	.short	0x0100
        /*0196*/ 	.byte	0x08
	.zero		1


	//   ....[17]....
        /*0198*/ 	.word	0x00000360
        /*019c*/ 	.word	0x000000ff
        /*01a0*/ 	.word	0x000000c0
        /*01a4*/ 	.short	0x0100
        /*01a6*/ 	.byte	0x08
	.zero		1


	//   ....[18]....
        /*01a8*/ 	.word	0x00000370
        /*01ac*/ 	.word	0x000000ff
        /*01b0*/ 	.word	0x00000048
        /*01b4*/ 	.short	0x0100
        /*01b6*/ 	.byte	0x08
	.zero		1


	//   ....[19]....
        /*01b8*/ 	.word	0x00000380
        /*01bc*/ 	.word	0x000000ff
        /*01c0*/ 	.word	0x000000c8
        /*01c4*/ 	.short	0x0100
        /*01c6*/ 	.byte	0x08
	.zero		1


	//   ....[20]....
        /*01c8*/ 	.word	0x00000390
        /*01cc*/ 	.word	0x000000ff
        /*01d0*/ 	.word	0x00000050
        /*01d4*/ 	.short	0x0100
        /*01d6*/ 	.byte	0x08
	.zero		1


	//   ....[21]....
        /*01d8*/ 	.word	0x000003a0
        /*01dc*/ 	.word	0x000000ff
        /*01e0*/ 	.word	0x000000d0
        /*01e4*/ 	.short	0x0100
        /*01e6*/ 	.byte	0x08
	.zero		1


	//   ....[22]....
        /*01e8*/ 	.word	0x000003b0
        /*01ec*/ 	.word	0x000000ff
        /*01f0*/ 	.word	0x00000058
        /*01f4*/ 	.short	0x0100
        /*01f6*/ 	.byte	0x08
	.zero		1


	//   ....[23]....
        /*01f8*/ 	.word	0x000003c0
        /*01fc*/ 	.word	0x000000ff
        /*0200*/ 	.word	0x000000d8
        /*0204*/ 	.short	0x0100
        /*0206*/ 	.byte	0x08
	.zero		1


	//   ....[24]....
        /*0208*/ 	.word	0x000003d0
        /*020c*/ 	.word	0x000000ff
        /*0210*/ 	.word	0x00000060
        /*0214*/ 	.short	0x0100
        /*0216*/ 	.byte	0x08
	.zero		1


	//   ....[25]....
        /*0218*/ 	.word	0x000003e0
        /*021c*/ 	.word	0x000000ff
        /*0220*/ 	.word	0x000000e0
        /*0224*/ 	.short	0x0100
        /*0226*/ 	.byte	0x08
	.zero		1


	//   ....[26]....
        /*0228*/ 	.word	0x000003f0
        /*022c*/ 	.word	0x000000ff
        /*0230*/ 	.word	0x00000068
        /*0234*/ 	.short	0x0100
        /*0236*/ 	.byte	0x08
	.zero		1


	//   ....[27]....
        /*0238*/ 	.word	0x00000400
        /*023c*/ 	.word	0x000000ff
        /*0240*/ 	.word	0x000000e8
        /*0244*/ 	.short	0x0100
        /*0246*/ 	.byte	0x08
	.zero		1


	//   ....[28]....
        /*0248*/ 	.word	0x00000410
        /*024c*/ 	.word	0x000000ff
        /*0250*/ 	.word	0x00000070
        /*0254*/ 	.short	0x0100
        /*0256*/ 	.byte	0x08
	.zero		1


	//   ....[29]....
        /*0258*/ 	.word	0x00000420
        /*025c*/ 	.word	0x000000ff
        /*0260*/ 	.word	0x000000f0
        /*0264*/ 	.short	0x0100
        /*0266*/ 	.byte	0x08
	.zero		1


	//   ....[30]....
        /*0268*/ 	.word	0x00000430
        /*026c*/ 	.word	0x000000ff
        /*0270*/ 	.word	0x00000078
        /*0274*/ 	.short	0x0100
        /*0276*/ 	.byte	0x08
	.zero		1


	//   ....[31]....
        /*0278*/ 	.word	0x00000440
        /*027c*/ 	.word	0x000000ff
        /*0280*/ 	.word	0x000000f8
        /*0284*/ 	.short	0x0100
        /*0286*/ 	.byte	0x08
	.zero		1


	//   ....[32]....
        /*0288*/ 	.word	0x000008a0
        /*028c*/ 	.word	0x000000ff
        /*0290*/ 	.word	0x00000110
        /*0294*/ 	.short	0x0100
        /*0296*/ 	.byte	0x06
	.zero		1


	//   ....[33]....
        /*0298*/ 	.word	0x00000930
        /*029c*/ 	.word	0x000000ff
        /*02a0*/ 	.word	0x00000118
        /*02a4*/ 	.short	0x0100
        /*02a6*/ 	.byte	0x06
	.zero		1


	//   ....[34]....
        /*02a8*/ 	.word	0x00001620
        /*02ac*/ 	.word	0x00000003
        /*02b0*/ 	.word	0x00000000
        /*02b4*/ 	.short	0x010a
        /*02b6*/ 	.byte	0x3f
	.zero		1


	//   ....[35]....
        /*02b8*/ 	.word	0x00001660
        /*02bc*/ 	.word	0x00000003
        /*02c0*/ 	.word	0x00000000
        /*02c4*/ 	.short	0x010a
        /*02c6*/ 	.byte	0x3f
	.zero		1


	//   ....[36]....
        /*02c8*/ 	.word	0x00001930
        /*02cc*/ 	.word	0x000000ff
        /*02d0*/ 	.word	0x00000000
        /*02d4*/ 	.short	0x010a
        /*02d6*/ 	.byte	0x04
	.zero		1


	//   ....[37]....
        /*02d8*/ 	.word	0x00001970
        /*02dc*/ 	.word	0x000000ff
        /*02e0*/ 	.word	0x00000000
        /*02e4*/ 	.short	0x010a
        /*02e6*/ 	.byte	0x04
	.zero		1


	//   ....[38]....
        /*02e8*/ 	.word	0x00001b20
        /*02ec*/ 	.word	0x00000006
        /*02f0*/ 	.word	0x00000000
        /*02f4*/ 	.short	0x0101
        /*02f6*/ 	.byte	0x3f
	.zero		1


	//   ....[39]....
        /*02f8*/ 	.word	0x00001cd0
        /*02fc*/ 	.word	0x00000000
        /*0300*/ 	.word	0x00000000
        /*0304*/ 	.short	0x0101
        /*0306*/ 	.byte	0x3f
	.zero		1


	//   ....[40]....
        /*0308*/ 	.word	0x0000a2c0
        /*030c*/ 	.word	0x00000014
        /*0310*/ 	.word	0x00000080
        /*0314*/ 	.short	0x010a
        /*0316*/ 	.byte	0x3f
	.zero		1


	//   ....[41]....
        /*0318*/ 	.word	0x0000a680
        /*031c*/ 	.word	0x00000005
        /*0320*/ 	.word	0x00000118
        /*0324*/ 	.short	0x0101
        /*0326*/ 	.byte	0x3f
	.zero		1


	//   ....[42]....
        /*0328*/ 	.word	0x0000ada0
        /*032c*/ 	.word	0x00000007
        /*0330*/ 	.word	0x00000000
        /*0334*/ 	.short	0x010a
        /*0336*/ 	.byte	0x3f
	.zero		1


	//   ....[43]....
        /*0338*/ 	.word	0x0000ae20
        /*033c*/ 	.word	0x00000008
        /*0340*/ 	.word	0x00000000
        /*0344*/ 	.short	0x010a
        /*0346*/ 	.byte	0x3f
	.zero		1


	//   ....[44]....
        /*0348*/ 	.word	0x0000aeb0
        /*034c*/ 	.word	0x00000009
        /*0350*/ 	.word	0x00000000
        /*0354*/ 	.short	0x010a
        /*0356*/ 	.byte	0x3f
	.zero		1


	//   ....[45]....
        /*0358*/ 	.word	0x0000af40
        /*035c*/ 	.word	0x00000008
        /*0360*/ 	.word	0x00000000
        /*0364*/ 	.short	0x010a
        /*0366*/ 	.byte	0x3f
	.zero		1


	//   ....[46]....
        /*0368*/ 	.word	0x0000afd0
        /*036c*/ 	.word	0x00000009
        /*0370*/ 	.word	0x00000000
        /*0374*/ 	.short	0x010a
        /*0376*/ 	.byte	0x3f
	.zero		1


	//   ....[47]....
        /*0378*/ 	.word	0x0000b060
        /*037c*/ 	.word	0x00000008
        /*0380*/ 	.word	0x00000000
        /*0384*/ 	.short	0x010a
        /*0386*/ 	.byte	0x3f
	.zero		1


	//   ....[48]....
        /*0388*/ 	.word	0x0000b0f0
        /*038c*/ 	.word	0x00000009
        /*0390*/ 	.word	0x00000000
        /*0394*/ 	.short	0x010a
        /*0396*/ 	.byte	0x3f
	.zero		1


	//   ....[49]....
        /*0398*/ 	.word	0x0000b180
        /*039c*/ 	.word	0x00000008
        /*03a0*/ 	.word	0x00000000
        /*03a4*/ 	.short	0x010a
        /*03a6*/ 	.byte	0x3f
	.zero		1


	//   ....[50]....
        /*03a8*/ 	.word	0x0000b210
        /*03ac*/ 	.word	0x00000009
        /*03b0*/ 	.word	0x00000000
        /*03b4*/ 	.short	0x010a
        /*03b6*/ 	.byte	0x3f
	.zero		1


	//   ....[51]....
        /*03b8*/ 	.word	0x0000b2a0
        /*03bc*/ 	.word	0x00000008
        /*03c0*/ 	.word	0x00000000
        /*03c4*/ 	.short	0x010a
        /*03c6*/ 	.byte	0x3f
	.zero		1


	//   ....[52]....
        /*03c8*/ 	.word	0x0000b330
        /*03cc*/ 	.word	0x00000009
        /*03d0*/ 	.word	0x00000000
        /*03d4*/ 	.short	0x010a
        /*03d6*/ 	.byte	0x3f
	.zero		1


	//   ....[53]....
        /*03d8*/ 	.word	0x0000b3c0
        /*03dc*/ 	.word	0x00000008
        /*03e0*/ 	.word	0x00000000
        /*03e4*/ 	.short	0x010a
        /*03e6*/ 	.byte	0x3f
	.zero		1


	//   ....[54]....
        /*03e8*/ 	.word	0x0000b450
        /*03ec*/ 	.word	0x00000009
        /*03f0*/ 	.word	0x00000000
        /*03f4*/ 	.short	0x010a
        /*03f6*/ 	.byte	0x3f
	.zero		1


	//   ....[55]....
        /*03f8*/ 	.word	0x0000b4e0
        /*03fc*/ 	.word	0x00000008
        /*0400*/ 	.word	0x00000000
        /*0404*/ 	.short	0x010a
        /*0406*/ 	.byte	0x3f
	.zero		1


	//   ....[56]....
        /*0408*/ 	.word	0x0000b570
        /*040c*/ 	.word	0x0000000b
        /*0410*/ 	.word	0x00000000
        /*0414*/ 	.short	0x010a
        /*0416*/ 	.byte	0x3f
	.zero		1


	//   ....[57]....
        /*0418*/ 	.word	0x0000b600
        /*041c*/ 	.word	0x00000003
        /*0420*/ 	.word	0x00000000
        /*0424*/ 	.short	0x010a
        /*0426*/ 	.byte	0x3f
	.zero		1


	//   ....[58]....
        /*0428*/ 	.word	0x0000b660
        /*042c*/ 	.word	0x00000003
        /*0430*/ 	.word	0x00000000
        /*0434*/ 	.short	0x010a
        /*0436*/ 	.byte	0x3f
	.zero		1


	//   ....[59]....
        /*0438*/ 	.word	0x0000b6c0
        /*043c*/ 	.word	0x00000006
        /*0440*/ 	.word	0x00000000
        /*0444*/ 	.short	0x010a
        /*0446*/ 	.byte	0x3f
	.zero		1


	//   ....[60]....
        /*0448*/ 	.word	0x0000b790
        /*044c*/ 	.word	0x00000014
        /*0450*/ 	.word	0x00000080
        /*0454*/ 	.short	0x010a
        /*0456*/ 	.byte	0x3f
	.zero		1


	//   ....[61]....
        /*0458*/ 	.word	0x0000b860
        /*045c*/ 	.word	0x00000007
        /*0460*/ 	.word	0x00000000
        /*0464*/ 	.short	0x010a
        /*0466*/ 	.byte	0x3f
	.zero		1


	//   ....[62]....
        /*0468*/ 	.word	0x0000b8b0
        /*046c*/ 	.word	0x00000008
        /*0470*/ 	.word	0x00000000
        /*0474*/ 	.short	0x010a
        /*0476*/ 	.byte	0x3f
	.zero		1


	//   ....[63]....
        /*0478*/ 	.word	0x0000b900
        /*047c*/ 	.word	0x00000009
        /*0480*/ 	.word	0x00000000
        /*0484*/ 	.short	0x010a
        /*0486*/ 	.byte	0x3f
	.zero		1


	//   ....[64]....
        /*0488*/ 	.word	0x0000b950
        /*048c*/ 	.word	0x00000008
        /*0490*/ 	.word	0x00000000
        /*0494*/ 	.short	0x010a
        /*0496*/ 	.byte	0x3f
	.zero		1


	//   ....[65]....
        /*0498*/ 	.word	0x0000b9a0
        /*049c*/ 	.word	0x00000009
        /*04a0*/ 	.word	0x00000000
        /*04a4*/ 	.short	0x010a
        /*04a6*/ 	.byte	0x3f
	.zero		1


	//   ....[66]....
        /*04a8*/ 	.word	0x0000b9f0
        /*04ac*/ 	.word	0x00000008
        /*04b0*/ 	.word	0x00000000
        /*04b4*/ 	.short	0x010a
        /*04b6*/ 	.byte	0x3f
	.zero		1


	//   ....[67]....
        /*04b8*/ 	.word	0x0000ba40
        /*04bc*/ 	.word	0x00000009
        /*04c0*/ 	.word	0x00000000
        /*04c4*/ 	.short	0x010a
        /*04c6*/ 	.byte	0x3f
	.zero		1


	//   ....[68]....
        /*04c8*/ 	.word	0x0000ba90
        /*04cc*/ 	.word	0x00000008
        /*04d0*/ 	.word	0x00000000
        /*04d4*/ 	.short	0x010a
        /*04d6*/ 	.byte	0x3f
	.zero		1


	//   ....[69]....
        /*04d8*/ 	.word	0x0000bae0
        /*04dc*/ 	.word	0x00000009
        /*04e0*/ 	.word	0x00000000
        /*04e4*/ 	.short	0x010a
        /*04e6*/ 	.byte	0x3f
	.zero		1


	//   ....[70]....
        /*04e8*/ 	.word	0x0000bb30
        /*04ec*/ 	.word	0x00000008
        /*04f0*/ 	.word	0x00000000
        /*04f4*/ 	.short	0x010a
        /*04f6*/ 	.byte	0x3f
	.zero		1


	//   ....[71]....
        /*04f8*/ 	.word	0x0000bb80
        /*04fc*/ 	.word	0x00000009
        /*0500*/ 	.word	0x00000000
        /*0504*/ 	.short	0x010a
        /*0506*/ 	.byte	0x3f
	.zero		1


	//   ....[72]....
        /*0508*/ 	.word	0x0000bbd0
        /*050c*/ 	.word	0x00000008
        /*0510*/ 	.word	0x00000000
        /*0514*/ 	.short	0x010a
        /*0516*/ 	.byte	0x3f
	.zero		1


	//   ....[73]....
        /*0518*/ 	.word	0x0000bc20
        /*051c*/ 	.word	0x00000009
        /*0520*/ 	.word	0x00000000
        /*0524*/ 	.short	0x010a
        /*0526*/ 	.byte	0x3f
	.zero		1


	//   ....[74]....
        /*0528*/ 	.word	0x0000bc70
        /*052c*/ 	.word	0x00000008
        /*0530*/ 	.word	0x00000000
        /*0534*/ 	.short	0x010a
        /*0536*/ 	.byte	0x3f
	.zero		1


	//   ....[75]....
        /*0538*/ 	.word	0x0000bcc0
        /*053c*/ 	.word	0x0000000b
        /*0540*/ 	.word	0x00000000
        /*0544*/ 	.short	0x010a
        /*0546*/ 	.byte	0x3f
	.zero		1


	//----- nvinfo : EIATTR_NUM_MBARRIERS
	.align		4
.L_35:
        /*0548*/ 	.byte	0x03, 0x38
        /*054a*/ 	.short	0x0022


	//----- nvinfo : EIATTR_EXIT_INSTR_OFFSETS
	.align		4
        /*054c*/ 	.byte	0x04, 0x1c
        /*054e*/ 	.short	(.L_37 - .L_36)


	//   ....[0]....
.L_36:
        /*0550*/ 	.word	0x00000b00


	//   ....[1]....
        /*0554*/ 	.word	0x00001310


	//   ....[2]....
        /*0558*/ 	.word	0x000099d0


	//   ....[3]....
        /*055c*/ 	.word	0x00009f30


	//   ....[4]....
        /*0560*/ 	.word	0x0000b650


	//----- nvinfo : EIATTR_MAX_THREADS
	.align		4
.L_37:
        /*0564*/ 	.byte	0x04, 0x05
        /*0566*/ 	.short	(.L_39 - .L_38)
.L_38:
        /*0568*/ 	.word	0x00000180
        /*056c*/ 	.word	0x00000001
        /*0570*/ 	.word	0x00000001


	//----- nvinfo : EIATTR_CRS_STACK_SIZE
	.align		4
.L_39:
        /*0574*/ 	.byte	0x04, 0x1e
        /*0576*/ 	.short	(.L_41 - .L_40)
.L_40:
        /*0578*/ 	.word	0x00000000


	//----- nvinfo : EIATTR_CBANK_PARAM_SIZE
	.align		4
.L_41:
        /*057c*/ 	.byte	0x03, 0x19
        /*057e*/ 	.short	0x0470


	//----- nvinfo : EIATTR_PARAM_CBANK
	.align		4
        /*0580*/ 	.byte	0x04, 0x0a
        /*0582*/ 	.short	(.L_43 - .L_42)
	.align		4
.L_42:
        /*0584*/ 	.word	index@(.nv.constant0._ZN7cutlass13device_kernelINS_4gemm6kernel13GemmUniversalIN4cute5tupleIJiiiiEEENS1_10collective13CollectiveMmaINS1_34MainloopSm90TmaGmmaWarpSpecializedILi16ENS5_IJNS4_1CILi2EEENSA_ILi1EEESC_EEENS1_35KernelTmaWarpSpecializedCooperativeEEENS5_IJNSA_ILi384EEENSA_ILi64EEENSA_ILi16EEEEEENS_10bfloat16_tENS5_IJlSC_lEEESK_SL_NS4_8TiledMMAINS4_8MMA_AtomIJNS4_4SM904GMMA27MMA_64x64x16_F32BF16BF16_SSILNSP_5MajorE0ELSR_0ELNSP_7ScaleInE1ELSS_1EEEEEENS4_6LayoutISD_NS5_IJSC_NSA_ILi0EEESW_EEEEENS5_IJNS4_10UnderscoreESZ_SZ_EEEEENS4_13SM90_TMA_LOADENS4_14ComposedLayoutINS4_7SwizzleILi1ELi4ELi3EEENS4_18smem_ptr_flag_bitsILi16EEENSV_INS5_IJNSA_ILi8EEESI_EEENS5_IJSI_SC_EEEEEEEvNS4_8identityENS4_23SM90_TMA_LOAD_MULTICASTES1C_vS1D_EENS_8epilogue10collective6detail29Sm90TmaWarpSpecializedAdapterINS1H_15DefaultEpilogueISK_SL_SL_NS1G_6thread17LinearCombinationISK_Li1EffLNS1L_9ScaleType4KindE0ELNS_15FloatRoundStyleE2ESK_EENS1_15EpilogueDefaultEEEEEvvEEEEvNT_6ParamsE)
        /*0588*/ 	.short	0x0210
        /*058a*/ 	.short	0x0470


	//----- nvinfo : EIATTR_SW_WAR
	.align		4
.L_43:
        /*058c*/ 	.byte	0x04, 0x36
        /*058e*/ 	.short	(.L_45 - .L_44)
.L_44:
        /*0590*/ 	.word	0x00000008
.L_45:


//--------------------- .nv.callgraph             --------------------------
	.section	.nv.callgraph,"",@"SHT_CUDA_CALLGRAPH"
	.align	4
	.sectionentsize	8
	.align		4
        /*0000*/ 	.word	0x00000000
	.align		4
        /*0004*/ 	.word	0xffffffff
	.align		4
        /*0008*/ 	.word	index@(_ZN7cutlass13device_kernelINS_4gemm6kernel13GemmUniversalIN4cute5tupleIJiiiiEEENS1_10collective13CollectiveMmaINS1_34MainloopSm90TmaGmmaWarpSpecializedILi16ENS5_IJNS4_1CILi2EEENSA_ILi1EEESC_EEENS1_35KernelTmaWarpSpecializedCooperativeEEENS5_IJNSA_ILi384EEENSA_ILi64EEENSA_ILi16EEEEEENS_10bfloat16_tENS5_IJlSC_lEEESK_SL_NS4_8TiledMMAINS4_8MMA_AtomIJNS4_4SM904GMMA27MMA_64x64x16_F32BF16BF16_SSILNSP_5MajorE0ELSR_0ELNSP_7ScaleInE1ELSS_1EEEEEENS4_6LayoutISD_NS5_IJSC_NSA_ILi0EEESW_EEEEENS5_IJNS4_10UnderscoreESZ_SZ_EEEEENS4_13SM90_TMA_LOADENS4_14ComposedLayoutINS4_7SwizzleILi1ELi4ELi3EEENS4_18smem_ptr_flag_bitsILi16EEENSV_INS5_IJNSA_ILi8EEESI_EEENS5_IJSI_SC_EEEEEEEvNS4_8identityENS4_23SM90_TMA_LOAD_MULTICASTES1C_vS1D_EENS_8epilogue10collective6detail29Sm90TmaWarpSpecializedAdapterINS1H_15DefaultEpilogueISK_SL_SL_NS1G_6thread17LinearCombinationISK_Li1EffLNS1L_9ScaleType4KindE0ELNS_15FloatRoundStyleE2ESK_EENS1_15EpilogueDefaultEEEEEvvEEEEvNT_6ParamsE)
	.align		4
        /*000c*/ 	.word	index@(__assertfail)
	.align		4
        /*0010*/ 	.word	0x00000000
	.align		4
        /*0014*/ 	.word	0xfffffffe
	.align		4
        /*0018*/ 	.word	0x00000000
	.align		4
        /*001c*/ 	.word	0xfffffffd
	.align		4
        /*0020*/ 	.word	0x00000000
	.align		4
        /*0024*/ 	.word	0xfffffffc


//--------------------- .nv.constant4             --------------------------
	.section	.nv.constant4,"a",@progbits
	.align	8
	.align		8
.nv.constant4:
        /*0000*/ 	.dword	__assertfail
	.align		8
        /*0008*/ 	.dword	__unnamed_1
	.align		8
        /*0010*/ 	.dword	_ZN39_INTERNAL_703ac422_4_k_cu_5afc6cb2_33214cuda3std3__45__cpo5beginE
	.align		8
        /*0018*/ 	.dword	_ZN39_INTERNAL_703ac422_4_k_cu_5afc6cb2_33214cuda3std3__45__cpo3endE
	.align		8
        /*0020*/ 	.dword	_ZN39_INTERNAL_703ac422_4_k_cu_5afc6cb2_33214cuda3std3__45__cpo6cbeginE
	.align		8
        /*0028*/ 	.dword	_ZN39_INTERNAL_703ac422_4_k_cu_5afc6cb2_33214cuda3std3__45__cpo4cendE
	.align		8
        /*0030*/ 	.dword	_ZN39_INTERNAL_703ac422_4_k_cu_5afc6cb2_33214cuda3std3__441_GLOBAL__N__703ac422_4_k_cu_5afc6cb2_33216ignoreE
	.align		8
        /*0038*/ 	.dword	_ZN39_INTERNAL_703ac422_4_k_cu_5afc6cb2_33214cuda3std3__419piecewise_constructE
	.align		8
        /*0040*/ 	.dword	_ZN39_INTERNAL_703ac422_4_k_cu_5afc6cb2_33214cuda3std3__48in_placeE
	.align		8
        /*0048*/ 	.dword	_ZN39_INTERNAL_703ac422_4_k_cu_5afc6cb2_33214cuda3std6ranges3__45__cpo4swapE
	.align		8
        /*0050*/ 	.dword	_ZN39_INTERNAL_703ac422_4_k_cu_5afc6cb2_33214cuda3std6ranges3__45__cpo9iter_moveE
	.align		8
        /*0058*/ 	.dword	_ZN39_INTERNAL_703ac422_4_k_cu_5afc6cb2_33214cute7productE
	.align		8
        /*0060*/ 	.dword	_ZN39_INTERNAL_703ac422_4_k_cu_5afc6cb2_33214cute1_E
	.align		8
        /*0068*/ 	.dword	$str$22
	.align		8
        /*0070*/ 	.dword	$str$23


//--------------------- .text._ZN7cutlass13device_kernelINS_4gemm6kernel13GemmUniversalIN4cute5tupleIJiiiiEEENS1_10collective13CollectiveMmaINS1_34MainloopSm90TmaGmmaWarpSpecializedILi16ENS5_IJNS4_1CILi2EEENSA_ILi1EEESC_EEENS1_35KernelTmaWarpSpecializedCooperativeEEENS5_IJNSA_ILi384EEENSA_ILi64EEENSA_ILi16EEEEEENS_10bfloat16_tENS5_IJlSC_lEEESK_SL_NS4_8TiledMMAINS4_8MMA_AtomIJNS4_4SM904GMMA27MMA_64x64x16_F32BF16BF16_SSILNSP_5MajorE0ELSR_0ELNSP_7ScaleInE1ELSS_1EEEEEENS4_6LayoutISD_NS5_IJSC_NSA_ILi0EEESW_EEEEENS5_IJNS4_10UnderscoreESZ_SZ_EEEEENS4_13SM90_TMA_LOADENS4_14ComposedLayoutINS4_7SwizzleILi1ELi4ELi3EEENS4_18smem_ptr_flag_bitsILi16EEENSV_INS5_IJNSA_ILi8EEESI_EEENS5_IJSI_SC_EEEEEEEvNS4_8identityENS4_23SM90_TMA_LOAD_MULTICASTES1C_vS1D_EENS_8epilogue10collective6detail29Sm90TmaWarpSpecializedAdapterINS1H_15DefaultEpilogueISK_SL_SL_NS1G_6thread17LinearCombinationISK_Li1EffLNS1L_9ScaleType4KindE0ELNS_15FloatRoundStyleE2ESK_EENS1_15EpilogueDefaultEEEEEvvEEEEvNT_6ParamsE --------------------------
	.section	.text._ZN7cutlass13device_kernelINS_4gemm6kernel13GemmUniversalIN4cute5tupleIJiiiiEEENS1_10collective13CollectiveMmaINS1_34MainloopSm90TmaGmmaWarpSpecializedILi16ENS5_IJNS4_1CILi2EEENSA_ILi1EEESC_EEENS1_35KernelTmaWarpSpecializedCooperativeEEENS5_IJNSA_ILi384EEENSA_ILi64EEENSA_ILi16EEEEEENS_10bfloat16_tENS5_IJlSC_lEEESK_SL_NS4_8TiledMMAINS4_8MMA_AtomIJNS4_4SM904GMMA27MMA_64x64x16_F32BF16BF16_SSILNSP_5MajorE0ELSR_0ELNSP_7ScaleInE1ELSS_1EEEEEENS4_6LayoutISD_NS5_IJSC_NSA_ILi0EEESW_EEEEENS5_IJNS4_10UnderscoreESZ_SZ_EEEEENS4_13SM90_TMA_LOADENS4_14ComposedLayoutINS4_7SwizzleILi1ELi4ELi3EEENS4_18smem_ptr_flag_bitsILi16EEENSV_INS5_IJNSA_ILi8EEESI_EEENS5_IJSI_SC_EEEEEEEvNS4_8identityENS4_23SM90_TMA_LOAD_MULTICASTES1C_vS1D_EENS_8epilogue10collective6detail29Sm90TmaWarpSpecializedAdapterINS1H_15DefaultEpilogueISK_SL_SL_NS1G_6thread17LinearCombinationISK_Li1EffLNS1L_9ScaleType4KindE0ELNS_15FloatRoundStyleE2ESK_EENS1_15EpilogueDefaultEEEEEvvEEEEvNT_6ParamsE,"ax",@progbits
	.align	128
.text._ZN7cutlass13device_kernelINS_4gemm6kernel13GemmUniversalIN4cute5tupleIJiiiiEEENS1_10collective13CollectiveMmaINS1_34MainloopSm90TmaGmmaWarpSpecializedILi16ENS5_IJNS4_1CILi2EEENSA_ILi1EEESC_EEENS1_35KernelTmaWarpSpecializedCooperativeEEENS5_IJNSA_ILi384EEENSA_ILi64EEENSA_ILi16EEEEEENS_10bfloat16_tENS5_IJlSC_lEEESK_SL_NS4_8TiledMMAINS4_8MMA_AtomIJNS4_4SM904GMMA27MMA_64x64x16_F32BF16BF16_SSILNSP_5MajorE0ELSR_0ELNSP_7ScaleInE1ELSS_1EEEEEENS4_6LayoutISD_NS5_IJSC_NSA_ILi0EEESW_EEEEENS5_IJNS4_10UnderscoreESZ_SZ_EEEEENS4_13SM90_TMA_LOADENS4_14ComposedLayoutINS4_7SwizzleILi1ELi4ELi3EEENS4_18smem_ptr_flag_bitsILi16EEENSV_INS5_IJNSA_ILi8EEESI_EEENS5_IJSI_SC_EEEEEEEvNS4_8identityENS4_23SM90_TMA_LOAD_MULTICASTES1C_vS1D_EENS_8epilogue10collective6detail29Sm90TmaWarpSpecializedAdapterINS1H_15DefaultEpilogueISK_SL_SL_NS1G_6thread17LinearCombinationISK_Li1EffLNS1L_9ScaleType4KindE0ELNS_15FloatRoundStyleE2ESK_EENS1_15EpilogueDefaultEEEEEvvEEEEvNT_6ParamsE:
        .type           _ZN7cutlass13device_kernelINS_4gemm6kernel13GemmUniversalIN4cute5tupleIJiiiiEEENS1_10collective13CollectiveMmaINS1_34MainloopSm90TmaGmmaWarpSpecializedILi16ENS5_IJNS4_1CILi2EEENSA_ILi1EEESC_EEENS1_35KernelTmaWarpSpecializedCooperativeEEENS5_IJNSA_ILi384EEENSA_ILi64EEENSA_ILi16EEEEEENS_10bfloat16_tENS5_IJlSC_lEEESK_SL_NS4_8TiledMMAINS4_8MMA_AtomIJNS4_4SM904GMMA27MMA_64x64x16_F32BF16BF16_SSILNSP_5MajorE0ELSR_0ELNSP_7ScaleInE1ELSS_1EEEEEENS4_6LayoutISD_NS5_IJSC_NSA_ILi0EEESW_EEEEENS5_IJNS4_10UnderscoreESZ_SZ_EEEEENS4_13SM90_TMA_LOADENS4_14ComposedLayoutINS4_7SwizzleILi1ELi4ELi3EEENS4_18smem_ptr_flag_bitsILi16EEENSV_INS5_IJNSA_ILi8EEESI_EEENS5_IJSI_SC_EEEEEEEvNS4_8identityENS4_23SM90_TMA_LOAD_MULTICASTES1C_vS1D_EENS_8epilogue10collective6detail29Sm90TmaWarpSpecializedAdapterINS1H_15DefaultEpilogueISK_SL_SL_NS1G_6thread17LinearCombinationISK_Li1EffLNS1L_9ScaleType4KindE0ELNS_15FloatRoundStyleE2ESK_EENS1_15EpilogueDefaultEEEEEvvEEEEvNT_6ParamsE,@function
        .size           _ZN7cutlass13device_kernelINS_4gemm6kernel13GemmUniversalIN4cute5tupleIJiiiiEEENS1_10collective13CollectiveMmaINS1_34MainloopSm90TmaGmmaWarpSpecializedILi16ENS5_IJNS4_1CILi2EEENSA_ILi1EEESC_EEENS1_35KernelTmaWarpSpecializedCooperativeEEENS5_IJNSA_ILi384EEENSA_ILi64EEENSA_ILi16EEEEEENS_10bfloat16_tENS5_IJlSC_lEEESK_SL_NS4_8TiledMMAINS4_8MMA_AtomIJNS4_4SM904GMMA27MMA_64x64x16_F32BF16BF16_SSILNSP_5MajorE0ELSR_0ELNSP_7ScaleInE1ELSS_1EEEEEENS4_6LayoutISD_NS5_IJSC_NSA_ILi0EEESW_EEEEENS5_IJNS4_10UnderscoreESZ_SZ_EEEEENS4_13SM90_TMA_LOADENS4_14ComposedLayoutINS4_7SwizzleILi1ELi4ELi3EEENS4_18smem_ptr_flag_bitsILi16EEENSV_INS5_IJNSA_ILi8EEESI_EEENS5_IJSI_SC_EEEEEEEvNS4_8identityENS4_23SM90_TMA_LOAD_MULTICASTES1C_vS1D_EENS_8epilogue10collective6detail29Sm90TmaWarpSpecializedAdapterINS1H_15DefaultEpilogueISK_SL_SL_NS1G_6thread17LinearCombinationISK_Li1EffLNS1L_9ScaleType4KindE0ELNS_15FloatRoundStyleE2ESK_EENS1_15EpilogueDefaultEEEEEvvEEEEvNT_6ParamsE,(.L_x_254 - _ZN7cutlass13device_kernelINS_4gemm6kernel13GemmUniversalIN4cute5tupleIJiiiiEEENS1_10collective13CollectiveMmaINS1_34MainloopSm90TmaGmmaWarpSpecializedILi16ENS5_IJNS4_1CILi2EEENSA_ILi1EEESC_EEENS1_35KernelTmaWarpSpecializedCooperativeEEENS5_IJNSA_ILi384EEENSA_ILi64EEENSA_ILi16EEEEEENS_10bfloat16_tENS5_IJlSC_lEEESK_SL_NS4_8TiledMMAINS4_8MMA_AtomIJNS4_4SM904GMMA27MMA_64x64x16_F32BF16BF16_SSILNSP_5MajorE0ELSR_0ELNSP_7ScaleInE1ELSS_1EEEEEENS4_6LayoutISD_NS5_IJSC_NSA_ILi0EEESW_EEEEENS5_IJNS4_10UnderscoreESZ_SZ_EEEEENS4_13SM90_TMA_LOADENS4_14ComposedLayoutINS4_7SwizzleILi1ELi4ELi3EEENS4_18smem_ptr_flag_bitsILi16EEENSV_INS5_IJNSA_ILi8EEESI_EEENS5_IJSI_SC_EEEEEEEvNS4_8identityENS4_23SM90_TMA_LOAD_MULTICASTES1C_vS1D_EENS_8epilogue10collective6detail29Sm90TmaWarpSpecializedAdapterINS1H_15DefaultEpilogueISK_SL_SL_NS1G_6thread17LinearCombinationISK_Li1EffLNS1L_9ScaleType4KindE0ELNS_15FloatRoundStyleE2ESK_EENS1_15EpilogueDefaultEEEEEvvEEEEvNT_6ParamsE)
        .other          _ZN7cutlass13device_kernelINS_4gemm6kernel13GemmUniversalIN4cute5tupleIJiiiiEEENS1_10collective13CollectiveMmaINS1_34MainloopSm90TmaGmmaWarpSpecializedILi16ENS5_IJNS4_1CILi2EEENSA_ILi1EEESC_EEENS1_35KernelTmaWarpSpecializedCooperativeEEENS5_IJNSA_ILi384EEENSA_ILi64EEENSA_ILi16EEEEEENS_10bfloat16_tENS5_IJlSC_lEEESK_SL_NS4_8TiledMMAINS4_8MMA_AtomIJNS4_4SM904GMMA27MMA_64x64x16_F32BF16BF16_SSILNSP_5MajorE0ELSR_0ELNSP_7ScaleInE1ELSS_1EEEEEENS4_6LayoutISD_NS5_IJSC_NSA_ILi0EEESW_EEEEENS5_IJNS4_10UnderscoreESZ_SZ_EEEEENS4_13SM90_TMA_LOADENS4_14ComposedLayoutINS4_7SwizzleILi1ELi4ELi3EEENS4_18smem_ptr_flag_bitsILi16EEENSV_INS5_IJNSA_ILi8EEESI_EEENS5_IJSI_SC_EEEEEEEvNS4_8identityENS4_23SM90_TMA_LOAD_MULTICASTES1C_vS1D_EENS_8epilogue10collective6detail29Sm90TmaWarpSpecializedAdapterINS1H_15DefaultEpilogueISK_SL_SL_NS1G_6thread17LinearCombinationISK_Li1EffLNS1L_9ScaleType4KindE0ELNS_15FloatRoundStyleE2ESK_EENS1_15EpilogueDefaultEEEEEvvEEEEvNT_6ParamsE,@"STO_CUDA_ENTRY STV_DEFAULT"
_ZN7cutlass13device_kernelINS_4gemm6kernel13GemmUniversalIN4cute5tupleIJiiiiEEENS1_10collective13CollectiveMmaINS1_34MainloopSm90TmaGmmaWarpSpecializedILi16ENS5_IJNS4_1CILi2EEENSA_ILi1EEESC_EEENS1_35KernelTmaWarpSpecializedCooperativeEEENS5_IJNSA_ILi384EEENSA_ILi64EEENSA_ILi16EEEEEENS_10bfloat16_tENS5_IJlSC_lEEESK_SL_NS4_8TiledMMAINS4_8MMA_AtomIJNS4_4SM904GMMA27MMA_64x64x16_F32BF16BF16_SSILNSP_5MajorE0ELSR_0ELNSP_7ScaleInE1ELSS_1EEEEEENS4_6LayoutISD_NS5_IJSC_NSA_ILi0EEESW_EEEEENS5_IJNS4_10UnderscoreESZ_SZ_EEEEENS4_13SM90_TMA_LOADENS4_14ComposedLayoutINS4_7SwizzleILi1ELi4ELi3EEENS4_18smem_ptr_flag_bitsILi16EEENSV_INS5_IJNSA_ILi8EEESI_EEENS5_IJSI_SC_EEEEEEEvNS4_8identityENS4_23SM90_TMA_LOAD_MULTICASTES1C_vS1D_EENS_8epilogue10collective6detail29Sm90TmaWarpSpecializedAdapterINS1H_15DefaultEpilogueISK_SL_SL_NS1G_6thread17LinearCombinationISK_Li1EffLNS1L_9ScaleType4KindE0ELNS_15FloatRoundStyleE2ESK_EENS1_15EpilogueDefaultEEEEEvvEEEEvNT_6ParamsE:
[----:B------:R-:W0:Y:S01]  /*0000*/  LDC R1, c[0x0][0x28] ;  /* 0x00000a00ff017b82 */ /* 0x000e220000000800 */
[----:B------:R-:W1:Y:S01]  /*0010*/  S2R R18, SR_TID.X ;  /* 0x0000000000127919 */ /* 0x000e620000002100 */
[----:B------:R-:W-:Y:S01]  /*0020*/  ELECT P0, URZ, PT ;  /* 0x00000000003f782f */ /* 0x000fe20003800000 */
[----:B------:R-:W-:Y:S01]  /*0030*/  BSSY B0, `(.L_x_0) ;  /* 0x000000f000007945 */ /* 0x000fe20003800000 */
[--C-:B-1----:R-:W-:Y:S02]  /*0040*/  SHF.R.U32.HI R0, RZ, 0x5, R18.reuse ;  /* 0x00000005ff007819 */ /* 0x102fe40000011612 */
[----:B------:R-:W-:-:S03]  /*0050*/  SHF.R.U32.HI R3, RZ, 0x7, R18 ;  /* 0x00000007ff037819 */ /* 0x000fc60000011612 */
[----:B------:R-:W1:Y:S04]  /*0060*/  SHFL.IDX PT, R2, R0, RZ, 0x1f ;  /* 0x00001fff00027589 */ /* 0x000e6800000e0000 */
[----:B------:R2:W3:Y:S01]  /*0070*/  SHFL.IDX PT, R5, R3, RZ, 0x1f ;  /* 0x00001fff03057589 */ /* 0x0004e200000e0000 */
[----:B-1----:R-:W-:-:S13]  /*0080*/  ISETP.NE.OR P0, PT, R2, RZ, !P0 ;  /* 0x000000ff0200720c */ /* 0x002fda0004705670 */
[----:B0-23--:R-:W-:Y:S05]  /*0090*/  @P0 BRA `(.L_x_1) ;  /* 0x0000000000200947 */ /* 0x00dfea0003800000 */
[----:B------:R-:W-:Y:S02]  /*00a0*/  ULDC.64 UR4, c[0x0][0x198] ;  /* 0x0000660000047ab9 */ /* 0x000fe40000000a00 */
[----:B------:R-:W-:Y:S02]  /*00b0*/  UIADD3 UR6, UP0, UR4, 0xf0, URZ ;  /* 0x000000f004067890 */ /* 0x000fe4000ff1e03f */
[----:B------:R-:W-:Y:S02]  /*00c0*/  UIADD3 UR4, UP1, UR4, 0x1f0, URZ ;  /* 0x000001f004047890 */ /* 0x000fe4000ff3e03f */
[----:B------:R-:W-:Y:S02]  /*00d0*/  UIADD3.X UR7, URZ, UR5, URZ, UP0, !UPT ;  /* 0x000000053f077290 */ /* 0x000fe400087fe43f */
[----:B------:R-:W-:-:S07]  /*00e0*/  UIADD3.X UR5, URZ, UR5, URZ, UP1, !UPT ;  /* 0x000000053f057290 */ /* 0x000fce0008ffe43f */
[----:B------:R0:W-:Y:S02]  /*00f0*/  UTMACCTL.PF [UR6] ;  /* 0x00000000060079b9 */ /* 0x0001e40008040000 */
[----:B------:R0:W-:Y:S02]  /*0100*/  UTMACCTL.PF [UR4] ;  /* 0x00000000040079b9 */ /* 0x0001e40008040000 */
[----:B0-----:R-:W-:Y:S01]  /*0110*/  NOP ;  /* 0x0000000000007918 */ /* 0x001fe20000000000 */
.L_x_1:
[----:B------:R-:W-:Y:S05]  /*0120*/  BSYNC B0 ;  /* 0x0000000000007941 */ /* 0x000fea0003800000 */
.L_x_0:
[----:B------:R-:W0:Y:S02]  /*0130*/  SHFL.IDX PT, R3, R0, RZ, 0x1f ;  /* 0x00001fff00037589 */ /* 0x000e2400000e0000 */
[----:B0-----:R-:W-:-:S13]  /*0140*/  ISETP.NE.AND P0, PT, R3, RZ, PT ;  /* 0x000000ff0300720c */ /* 0x001fda0003f05270 */
[----:B------:R-:W-:Y:S05]  /*0150*/  @P0 BRA `(.L_x_2) ;  /* 0x0000000000c40947 */ /* 0x000fea0003800000 */
[----:B------:R-:W-:Y:S01]  /*0160*/  ELECT P0, URZ, PT ;  /* 0x00000000003f782f */ /* 0x000fe20003800000 */
[----:B------:R-:W-:-:S12]  /*0170*/  BSSY B0, `(.L_x_2) ;  /* 0x000002f000007945 */ /* 0x000fd80003800000 */
[----:B------:R-:W-:Y:S05]  /*0180*/  @!P0 BRA `(.L_x_3) ;  /* 0x0000000000b48947 */ /* 0x000fea0003800000 */
[----:B------:R-:W0:Y:S01]  /*0190*/  S2UR UR8, SR_CgaCtaId ;  /* 0x00000000000879c3 */ /* 0x000e220000008800 */
[----:B------:R-:W-:Y:S01]  /*01a0*/  UMOV UR4, 0x400 ;  /* 0x0000040000047882 */ /* 0x000fe20000000000 */
[----:B------:R-:W-:Y:S01]  /*01b0*/  UMOV UR5, 0x1 ;  /* 0x0000000100057882 */ /* 0x000fe20000000000 */
[----:B------:R-:W-:Y:S02]  /*01c0*/  UMOV UR6, 0x4 ;  /* 0x0000000400067882 */ /* 0x000fe40000000000 */
[----:B------:R-:W-:-:S04]  /*01d0*/  UIADD3 UR6, -UR6, 0x100000, URZ ;  /* 0x0010000006067890 */ /* 0x000fc8000fffe13f */
[----:B------:R-:W-:Y:S02]  /*01e0*/  USHF.L.U32 UR7, UR6, 0xb, URZ ;  /* 0x0000000b06077899 */ /* 0x000fe4000800063f */
[----:B------:R-:W-:Y:S02]  /*01f0*/  USHF.L.U32 UR6, UR6, 0x1, URZ ;  /* 0x0000000106067899 */ /* 0x000fe4000800063f */
[----:B0-----:R-:W-:Y:S02]  /*0200*/  ULEA UR8, UR8, UR4, 0x18 ;  /* 0x0000000408087291 */ /* 0x001fe4000f8ec03f */
[----:B------:R-:W-:-:S04]  /*0210*/  UIADD3 UR4, -UR5, 0x100000, URZ ;  /* 0x0010000005047890 */ /* 0x000fc8000fffe13f */
[----:B------:R-:W-:Y:S02]  /*0220*/  USHF.L.U32 UR5, UR4, 0xb, URZ ;  /* 0x0000000b04057899 */ /* 0x000fe4000800063f */
[----:B------:R-:W-:Y:S01]  /*0230*/  USHF.L.U32 UR4, UR4, 0x1, URZ ;  /* 0x0000000104047899 */ /* 0x000fe2000800063f */
[----:B------:R-:W0:Y:S11]  /*0240*/  FENCE.VIEW.ASYNC.S ;  /* 0x00000000000073c6 */ /* 0x000e360000000000 */
[----:B0-----:R0:W1:Y:S01]  /*0250*/  SYNCS.EXCH.64 URZ, [UR8], UR4 ;  /* 0x00000004083f75b2 */ /* 0x0010620008000100 */
[----:B------:R0:W2:Y:S01]  /*0260*/  SYNCS.EXCH.64 URZ, [UR8+0x80], UR6 ;  /* 0x00008006083f75b2 */ /* 0x0000a20008000100 */
[----:B------:R0:W3:Y:S01]  /*0270*/  SYNCS.EXCH.64 URZ, [UR8+0x8], UR4 ;  /* 0x00000804083f75b2 */ /* 0x0000e20008000100 */
[----:B------:R0:W4:Y:S01]  /*0280*/  SYNCS.EXCH.64 URZ, [UR8+0x88], UR6 ;  /* 0x00008806083f75b2 */ /* 0x0001220008000100 */
[----:B------:R0:W0:Y:S01]  /*0290*/  SYNCS.EXCH.64 URZ, [UR8+0x10], UR4 ;  /* 0x00001004083f75b2 */ /* 0x0000220008000100 */
        /* <DEDUP_REMOVED lines=27> */
[----:B-1234-:R-:W-:Y:S01]  /*0450*/  NOP ;  /* 0x0000000000007918 */ /* 0x01efe20000000000 */
.L_x_3:
[----:B0-----:R-:W-:Y:S05]  /*0460*/  BSYNC B0 ;  /* 0x0000000000007941 */ /* 0x001fea0003800000 */
.L_x_2:
[----:B------:R-:W-:Y:S01]  /*0470*/  SHF.R.S32.HI R7, RZ, 0x1f, R18 ;  /* 0x0000001fff077819 */ /* 0x000fe20000011412 */
[----:B------:R-:W0:Y:S01]  /*0480*/  SHFL.IDX PT, R0, R0, RZ, 0x1f ;  /* 0x00001fff00007589 */ /* 0x000e2200000e0000 */
[----:B------:R-:W1:Y:S01]  /*0490*/  S2UR UR8, SR_CTAID.X ;  /* 0x00000000000879c3 */ /* 0x000e620000002500 */
[----:B------:R-:W-:Y:S02]  /*04a0*/  ELECT P0, URZ, PT ;  /* 0x00000000003f782f */ /* 0x000fe40003800000 */
[----:B------:R-:W-:Y:S01]  /*04b0*/  LEA.HI R7, R7, R18, RZ, 0x7 ;  /* 0x0000001207077211 */ /* 0x000fe200078f38ff */
[----:B------:R-:W2:Y:S01]  /*04c0*/  S2R R4, SR_CTAID.Y ;  /* 0x0000000000047919 */ /* 0x000ea20000002600 */
[----:B------:R-:W-:Y:S01]  /*04d0*/  SHF.R.S32.HI R8, RZ, 0x1f, R3 ;  /* 0x0000001fff087819 */ /* 0x000fe20000011403 */
[----:B------:R-:W-:Y:S01]  /*04e0*/  ULDC UR4, c[0x0][0x150] ;  /* 0x0000540000047ab9 */ /* 0x000fe20000000800 */
[----:B------:R-:W-:Y:S01]  /*04f0*/  LOP3.LUT R7, R7, 0xffffff80, RZ, 0xc0, !PT ;  /* 0xffffff8007077812 */ /* 0x000fe200078ec0ff */
[----:B------:R-:W-:Y:S01]  /*0500*/  NOP ;  /* 0x0000000000007918 */ /* 0x000fe20000000000 */
[----:B------:R-:W-:Y:S01]  /*0510*/  LEA.HI R8, R8, R3, RZ, 0x2 ;  /* 0x0000000308087211 */ /* 0x000fe200078f10ff */
[----:B------:R-:W3:Y:S01]  /*0520*/  LDC R10, c[0x0][0x144] ;  /* 0x00005100ff0a7b82 */ /* 0x000ee20000000800 */
[----:B------:R-:W-:Y:S01]  /*0530*/  NOP ;  /* 0x0000000000007918 */ /* 0x000fe20000000000 */
[----:B------:R-:W-:Y:S01]  /*0540*/  IMAD.IADD R6, R18, 0x1, -R7 ;  /* 0x0000000112067824 */ /* 0x000fe200078e0a07 */
[----:B------:R-:W-:Y:S01]  /*0550*/  LOP3.LUT R8, R8, 0x3ffffffc, RZ, 0xc0, !PT ;  /* 0x3ffffffc08087812 */ /* 0x000fe200078ec0ff */
[----:B------:R-:W-:Y:S01]  /*0560*/  IMAD.MOV.U32 R22, RZ, RZ, 0x1 ;  /* 0x00000001ff167424 */ /* 0x000fe200078e00ff */
[----:B------:R-:W-:-:S02]  /*0570*/  ISETP.NE.AND P3, PT, R5, RZ, PT ;  /* 0x000000ff0500720c */ /* 0x000fc40003f65270 */
[----:B------:R-:W-:Y:S01]  /*0580*/  SHF.R.S32.HI R7, RZ, 0x1f, R6 ;  /* 0x0000001fff077819 */ /* 0x000fe20000011406 */
[----:B------:R-:W-:Y:S01]  /*0590*/  IMAD.IADD R8, R3, 0x1, -R8 ;  /* 0x0000000103087824 */ /* 0x000fe200078e0a08 */
[----:B------:R-:W4:Y:S02]  /*05a0*/  LDC R13, c[0x0][0x140] ;  /* 0x00005000ff0d7b82 */ /* 0x000f240000000800 */
[----:B------:R-:W-:Y:S02]  /*05b0*/  LEA.HI R7, R7, R6, RZ, 0x3 ;  /* 0x0000000607077211 */ /* 0x000fe400078f18ff */
[----:B0-----:R-:W-:Y:S02]  /*05c0*/  ISETP.NE.OR P0, PT, R0, RZ, !P0 ;  /* 0x000000ff0000720c */ /* 0x001fe40004705670 */
[--C-:B------:R-:W-:Y:S02]  /*05d0*/  SHF.R.S32.HI R0, RZ, 0x3, R7.reuse ;  /* 0x00000003ff007819 */ /* 0x100fe40000011407 */
[----:B------:R-:W-:-:S02]  /*05e0*/  SHF.R.S32.HI R7, RZ, 0x1f, R7 ;  /* 0x0000001fff077819 */ /* 0x000fc40000011407 */
[----:B-1----:R-:W-:Y:S02]  /*05f0*/  I2FP.F32.U32 R9, UR8 ;  /* 0x0000000800097c45 */ /* 0x002fe40008201000 */
[----:B------:R-:W-:-:S03]  /*0600*/  LEA.HI R7, R7, R0, RZ, 0x2 ;  /* 0x0000000007077211 */ /* 0x000fc600078f10ff */
[----:B------:R-:W-:Y:S01]  /*0610*/  FMUL R9, R9, UR4 ;  /* 0x0000000409097c20 */ /* 0x000fe20008400000 */
[----:B------:R-:W-:Y:S01]  /*0620*/  LOP3.LUT R7, R7, 0xfffffffc, RZ, 0xc0, !PT ;  /* 0xfffffffc07077812 */ /* 0x000fe200078ec0ff */
[----:B------:R-:W-:Y:S01]  /*0630*/  VOTEU.ALL UP0, P0 ;  /* 0x00000000003f7886 */ /* 0x000fe20000000000 */
[----:B--2---:R-:W-:Y:S01]  /*0640*/  I2FP.F32.U32 R3, R4 ;  /* 0x0000000400037245 */ /* 0x004fe20000201000 */
[----:B------:R-:W-:Y:S01]  /*0650*/  ULDC UR4, c[0x0][0x154] ;  /* 0x0000550000047ab9 */ /* 0x000fe20000000800 */
[----:B------:R-:W-:Y:S01]  /*0660*/  VOTEU.ALL UP1, P0 ;  /* 0x00000000003f7886 */ /* 0x000fe20000020000 */
[----:B------:R-:W0:Y:S01]  /*0670*/  F2I.U32.TRUNC.NTZ R9, R9 ;  /* 0x0000000900097305 */ /* 0x000e22000020f000 */
[----:B------:R-:W-:Y:S01]  /*0680*/  IMAD.IADD R7, R0, 0x1, -R7 ;  /* 0x0000000100077824 */ /* 0x000fe200078e0a07 */
[----:B------:R-:W1:Y:S01]  /*0690*/  @!UP0 S2UR UR7, SR_CgaCtaId ;  /* 0x00000000000789c3 */ /* 0x000e620000008800 */
[----:B------:R-:W-:Y:S01]  /*06a0*/  FMUL R12, R3, UR4 ;  /* 0x00000004030c7c20 */ /* 0x000fe20008400000 */
[----:B------:R-:W-:Y:S01]  /*06b0*/  UMOV UR4, 0x20 ;  /* 0x0000002000047882 */ /* 0x000fe20000000000 */
[----:B------:R-:W-:Y:S01]  /*06c0*/  IMAD R8, R8, 0x4, R7 ;  /* 0x0000000408087824 */ /* 0x000fe200078e0207 */
[----:B------:R-:W-:Y:S01]  /*06d0*/  @!UP0 UMOV UR6, 0x400 ;  /* 0x0000040000068882 */ /* 0x000fe20000000000 */
[----:B------:R-:W-:-:S04]  /*06e0*/  @!UP0 UIADD3 UR4, -UR4, 0x100000, URZ ;  /* 0x0010000004048890 */ /* 0x000fc8000fffe13f */
[----:B------:R-:W-:Y:S02]  /*06f0*/  @!UP0 USHF.L.U32 UR5, UR4, 0xb, URZ ;  /* 0x0000000b04058899 */ /* 0x000fe4000800063f */
[----:B------:R-:W-:Y:S01]  /*0700*/  @!UP0 USHF.L.U32 UR4, UR4, 0x1, URZ ;  /* 0x0000000104048899 */ /* 0x000fe2000800063f */
[----:B----4-:R-:W-:Y:S01]  /*0710*/  ISETP.EQ.U32.AND P2, PT, R13, 0x1, PT ;  /* 0x000000010d00780c */ /* 0x010fe20003f42070 */
[----:B------:R-:W2:Y:S01]  /*0720*/  F2I.U32.TRUNC.NTZ R12, R12 ;  /* 0x0000000c000c7305 */ /* 0x000ea2000020f000 */
[C---:B------:R-:W-:Y:S01]  /*0730*/  LEA.HI R0, R8.reuse, R8, RZ, 0x1 ;  /* 0x0000000808007211 */ /* 0x040fe200078f08ff */
[----:B------:R-:W4:Y:S01]  /*0740*/  LDC R7, c[0x0][0x148] ;  /* 0x00005200ff077b82 */ /* 0x000f220000000800 */
[----:B------:R-:W-:Y:S02]  /*0750*/  IMAD.SHL.U32 R23, R8, 0x4, RZ ;  /* 0x0000000408177824 */ /* 0x000fe400078e00ff */
[----:B------:R-:W-:Y:S01]  /*0760*/  LOP3.LUT R11, R0, 0xfffffffe, RZ, 0xc0, !PT ;  /* 0xfffffffe000b7812 */ /* 0x000fe200078ec0ff */
[----:B0-----:R-:W-:Y:S01]  /*0770*/  IMAD.MOV R15, RZ, RZ, -R9 ;  /* 0x000000ffff0f7224 */ /* 0x001fe200078e0a09 */
[----:B------:R-:W-:-:S02]  /*0780*/  SHF.R.S32.HI R9, RZ, 0x1f, R2 ;  /* 0x0000001fff097819 */ /* 0x000fc40000011402 */
[----:B------:R-:W-:Y:S01]  /*0790*/  LOP3.LUT R23, R8, 0xc, R23, 0x78, !PT ;  /* 0x0000000c08177812 */ /* 0x000fe200078e7817 */
[----:B---3--:R-:W-:Y:S01]  /*07a0*/  IMAD R3, R10, R15, UR8 ;  /* 0x000000080a037e24 */ /* 0x008fe2000f8e020f */
[----:B------:R-:W-:Y:S01]  /*07b0*/  LEA.HI R9, R9, R2, RZ, 0x2 ;  /* 0x0000000209097211 */ /* 0x000fe200078f10ff */
[----:B------:R-:W-:-:S03]  /*07c0*/  IMAD.IADD R0, R8, 0x1, -R11 ;  /* 0x0000000108007824 */ /* 0x000fc600078e0a0b */
[----:B------:R-:W-:Y:S01]  /*07d0*/  LOP3.LUT R9, R9, 0xfffffffc, RZ, 0xc0, !PT ;  /* 0xfffffffc09097812 */ /* 0x000fe200078ec0ff */
[----:B--2---:R-:W-:Y:S01]  /*07e0*/  IMAD.MOV R24, RZ, RZ, -R12 ;  /* 0x000000ffff187224 */ /* 0x004fe200078e0a0c */
[----:B------:R-:W-:Y:S01]  /*07f0*/  ISETP.NE.AND P4, PT, R0, R3, PT ;  /* 0x000000030000720c */ /* 0x000fe20003f85270 */
[----:B-1----:R-:W-:Y:S02]  /*0800*/  @!UP0 ULEA UR6, UR7, UR6, 0x18 ;  /* 0x0000000607068291 */ /* 0x002fe4000f8ec03f */
[----:B------:R-:W-:Y:S01]  /*0810*/  IMAD.IADD R0, R2, 0x1, -R9 ;  /* 0x0000000102007824 */ /* 0x000fe200078e0a09 */
[----:B------:R-:W-:Y:S01]  /*0820*/  VOTEU.ALL UP0, P0 ;  /* 0x00000000003f7886 */ /* 0x000fe20000000000 */
[----:B------:R-:W-:Y:S01]  /*0830*/  LOP3.LUT P0, RZ, R6, 0x7, RZ, 0xc0, !PT ;  /* 0x0000000706ff7812 */ /* 0x000fe2000780c0ff */
[----:B------:R-:W-:Y:S02]  /*0840*/  VIADD R6, R5, 0xffffffff ;  /* 0xffffffff05067836 */ /* 0x000fe40000000000 */
[----:B------:R-:W-:Y:S01]  /*0850*/  ISETP.NE.AND P1, PT, R0, 0x3, PT ;  /* 0x000000030000780c */ /* 0x000fe20003f25270 */
[----:B----4-:R-:W-:Y:S01]  /*0860*/  IMAD R9, R7, R24, R4 ;  /* 0x0000001807097224 */ /* 0x010fe200078e0204 */
[----:B------:R-:W-:-:S02]  /*0870*/  ISETP.LT.U32.AND P0, PT, R23, 0x2, !P0 ;  /* 0x000000021700780c */ /* 0x000fc40004701070 */
[----:B------:R-:W-:Y:S01]  /*0880*/  ISETP.EQ.OR P1, PT, R0, RZ, !P1 ;  /* 0x000000ff0000720c */ /* 0x000fe20004f22670 */
[----:B------:R-:W0:Y:S02]  /*0890*/  FENCE.VIEW.ASYNC.S ;  /* 0x00000000000073c6 */ /* 0x000e240000000000 */
[----:B0-----:R0:W1:Y:S01]  /*08a0*/  @!UP0 SYNCS.EXCH.64 URZ, [UR6+0x110], UR4 ;  /* 0x00011004063f85b2 */ /* 0x0010620008000100 */
[----:B------:R-:W-:Y:S02]  /*08b0*/  @P4 LEA.HI R2, R23, R23, RZ, 0x1 ;  /* 0x0000001717024211 */ /* 0x000fe400078f08ff */
[----:B------:R-:W-:Y:S02]  /*08c0*/  ISETP.EQ.AND P1, PT, R5, RZ, P1 ;  /* 0x000000ff0500720c */ /* 0x000fe40000f22270 */
[----:B------:R-:W-:Y:S02]  /*08d0*/  @P4 SHF.R.S32.HI R2, RZ, 0x1, R2 ;  /* 0x00000001ff024819 */ /* 0x000fe40000011402 */
[----:B------:R-:W-:-:S02]  /*08e0*/  ISETP.GE.U32.AND P6, PT, R6, 0x2, PT ;  /* 0x000000020600780c */ /* 0x000fc40003fc6070 */
[----:B------:R-:W-:Y:S02]  /*08f0*/  @P4 ISETP.NE.AND P5, PT, R2, R9, PT ;  /* 0x000000090200420c */ /* 0x000fe40003fa5270 */
[----:B------:R-:W-:Y:S02]  /*0900*/  SEL R9, RZ, 0x1, !P0 ;  /* 0x00000001ff097807 */ /* 0x000fe40004000000 */
[----:B------:R-:W-:Y:S02]  /*0910*/  @P4 SEL R22, RZ, 0x1, P5 ;  /* 0x00000001ff164807 */ /* 0x000fe40002800000 */
[----:B------:R-:W-:Y:S01]  /*0920*/  SEL R19, RZ, 0x1, !P1 ;  /* 0x00000001ff137807 */ /* 0x000fe20004800000 */
[----:B------:R0:W2:Y:S01]  /*0930*/  @!UP1 SYNCS.EXCH.64 URZ, [UR6+0x118], UR4 ;  /* 0x00011804063f95b2 */ /* 0x0000a20008000100 */
[----:B------:R-:W-:Y:S01]  /*0940*/  LOP3.LUT R22, R22, R9, RZ, 0xc0, !PT ;  /* 0x0000000916167212 */ /* 0x000fe200078ec0ff */
[----:B------:R-:W-:Y:S01]  /*0950*/  NOP ;  /* 0x0000000000007918 */ /* 0x000fe20000000000 */
[----:B------:R-:W-:Y:S01]  /*0960*/  SEL R19, R19, 0x2, P6 ;  /* 0x0000000213137807 */ /* 0x000fe20003000000 */
[----:B------:R-:W-:Y:S06]  /*0970*/  @!P2 BRA `(.L_x_4) ;  /* 0x000000000008a947 */ /* 0x000fec0003800000 */
[----:B-12---:R-:W-:Y:S01]  /*0980*/  UCGABAR_ARV ;  /* 0x00000000000079c7 */ /* 0x006fe20008000000 */
[----:B------:R-:W-:Y:S05]  /*0990*/  BRA `(.L_x_5) ;  /* 0x0000000000047947 */ /* 0x000fea0003800000 */
.L_x_4:
[----:B-12---:R-:W-:Y:S01]  /*09a0*/  NOP ;  /* 0x0000000000007918 */ /* 0x006fe20000000000 */
.L_x_5:
[----:B------:R-:W1:Y:S01]  /*09b0*/  LDC R2, c[0x0][0x65c] ;  /* 0x00019700ff027b82 */ /* 0x000e620000000800 */
[----:B------:R-:W-:Y:S02]  /*09c0*/  IMAD.U32 R8, RZ, RZ, UR8 ;  /* 0x00000008ff087e24 */ /* 0x000fe4000f8e00ff */
[----:B------:R-:W-:Y:S01]  /*09d0*/  IMAD.MOV.U32 R9, RZ, RZ, RZ ;  /* 0x000000ffff097224 */ /* 0x000fe200078e00ff */
[----:B-1----:R-:W-:-:S04]  /*09e0*/  ISETP.NE.AND P1, PT, R2, 0x1, PT ;  /* 0x000000010200780c */ /* 0x002fc80003f25270 */
[----:B------:R-:W-:-:S09]  /*09f0*/  P2R R5, PR, RZ, 0x2 ;  /* 0x00000002ff057803 */ /* 0x000fd20000000000 */
[----:B------:R-:W1:Y:S01]  /*0a00*/  @P1 LDC R17, c[0x0][0x10] ;  /* 0x00000400ff111b82 */ /* 0x000e620000000800 */
[----:B------:R-:W-:Y:S02]  /*0a10*/  @P1 IMAD.MOV.U32 R5, RZ, RZ, RZ ;  /* 0x000000ffff051224 */ /* 0x000fe400078e00ff */
[----:B------:R-:W-:-:S05]  /*0a20*/  @P1 IMAD.MOV.U32 R13, RZ, RZ, RZ ;  /* 0x000000ffff0d1224 */ /* 0x000fca00078e00ff */
[----:B------:R-:W2:Y:S01]  /*0a30*/  @!P1 LDC R11, c[0x0][0xc] ;  /* 0x00000300ff0b9b82 */ /* 0x000ea20000000800 */
[----:B-1----:R-:W-:-:S04]  /*0a40*/  @P1 IMAD.WIDE.U32 R16, R17, UR8, R4 ;  /* 0x0000000811101c25 */ /* 0x002fc8000f8e0004 */
[----:B------:R-:W-:Y:S02]  /*0a50*/  @P1 IMAD.IADD R17, R17, 0x1, R13 ;  /* 0x0000000111111824 */ /* 0x000fe400078e020d */
[----:B--2---:R-:W-:-:S04]  /*0a60*/  @!P1 IMAD.WIDE.U32 R8, R4, R11, R8 ;  /* 0x0000000b04089225 */ /* 0x004fc800078e0008 */
[----:B------:R-:W-:Y:S02]  /*0a70*/  @!P1 IMAD.MOV.U32 R16, RZ, RZ, R8 ;  /* 0x000000ffff109224 */ /* 0x000fe400078e0008 */
[----:B------:R-:W-:Y:S01]  /*0a80*/  @!P1 IMAD.MOV.U32 R17, RZ, RZ, R9 ;  /* 0x000000ffff119224 */ /* 0x000fe200078e0009 */
[----:B------:R-:W-:Y:S06]  /*0a90*/  @!P2 BRA `(.L_x_6) ;  /* 0x00000000000ca947 */ /* 0x000fec0003800000 */
[----:B------:R-:W-:Y:S01]  /*0aa0*/  UCGABAR_WAIT ;  /* 0x0000000000007dc7 */ /* 0x000fe20008000000 */
[----:B------:R-:W-:Y:S01]  /*0ab0*/  CCTL.IVALL ;  /* 0x00000000ff00798f */ /* 0x000fe20002000000 */
[----:B------:R-:W-:Y:S05]  /*0ac0*/  BRA `(.L_x_7) ;  /* 0x0000000000047947 */ /* 0x000fea0003800000 */
.L_x_6:
[----:B------:R-:W-:Y:S06]  /*0ad0*/  BAR.SYNC.DEFER_BLOCKING 0x0 ;  /* 0x0000000000007b1d */ /* 0x000fec0000010000 */
.L_x_7:
[----:B------:R-:W-:Y:S05]  /*0ae0*/  @!P3 BRA `(.L_x_8) ;  /* 0x0000008c00bcb947 */ /* 0x000fea0003800000 */
[----:B------:R-:W-:-:S13]  /*0af0*/  ISETP.GT.U32.AND P0, PT, R6, 0x1, PT ;  /* 0x000000010600780c */ /* 0x000fda0003f04070 */
[----:B0-----:R-:W-:Y:S05]  /*0b00*/  @P0 EXIT ;  /* 0x000000000000094d */ /* 0x001fea0003800000 */
[----:B------:R-:W-:Y:S01]  /*0b10*/  ULDC.64 UR4, c[0x0][0x650] ;  /* 0x0001940000047ab9 */ /* 0x000fe20000000a00 */
[----:B------:R-:W-:Y:S01]  /*0b20*/  PRMT R0, RZ, 0x7610, R0 ;  /* 0x00007610ff007816 */ /* 0x000fe20000000000 */
[----:B------:R-:W-:Y:S01]  /*0b30*/  IMAD.MOV.U32 R124, RZ, RZ, -0x1 ;  /* 0xffffffffff7c7424 */ /* 0x000fe200078e00ff */
[----:B------:R-:W-:Y:S01]  /*0b40*/  ISETP.GE.U32.AND P0, PT, R16, UR4, PT ;  /* 0x0000000410007c0c */ /* 0x000fe2000bf06070 */
[----:B------:R-:W-:Y:S02]  /*0b50*/  IMAD.MOV.U32 R123, RZ, RZ, -0x1 ;  /* 0xffffffffff7b7424 */ /* 0x000fe400078e00ff */
[----:B------:R-:W-:Y:S01]  /*0b60*/  IMAD.MOV.U32 R121, RZ, RZ, -0x1 ;  /* 0xffffffffff797424 */ /* 0x000fe200078e00ff */
[----:B------:R-:W-:-:S13]  /*0b70*/  ISETP.GE.U32.AND.EX P0, PT, R17, UR5, PT, P0 ;  /* 0x0000000511007c0c */ /* 0x000fda000bf06100 */
[----:B------:R-:W-:Y:S05]  /*0b80*/  @P0 BRA `(.L_x_9) ;  /* 0x0000000400280947 */ /* 0x000fea0003800000 */
[----:B------:R-:W0:Y:S01]  /*0b90*/  LDC.64 R20, c[0x0][0x628] ;  /* 0x00018a00ff147b82 */ /* 0x000e220000000a00 */
[----:B------:R-:W-:Y:S02]  /*0ba0*/  IMAD.MOV.U32 R8, RZ, RZ, R16 ;  /* 0x000000ffff087224 */ /* 0x000fe400078e0010 */
[----:B------:R-:W-:-:S05]  /*0bb0*/  IMAD.MOV.U32 R9, RZ, RZ, R17 ;  /* 0x000000ffff097224 */ /* 0x000fca00078e0011 */
[----:B------:R-:W1:Y:S08]  /*0bc0*/  LDC R0, c[0x0][0x630] ;  /* 0x00018c00ff007b82 */ /* 0x000e700000000800 */
[----:B------:R-:W2:Y:S01]  /*0bd0*/  LDC.64 R26, c[0x0][0x620] ;  /* 0x00018800ff1a7b82 */ /* 0x000ea20000000a00 */
[----:B0-----:R-:W-:-:S04]  /*0be0*/  ISETP.NE.U32.AND P0, PT, R20, RZ, PT ;  /* 0x000000ff1400720c */ /* 0x001fc80003f05070 */
[----:B------:R-:W-:-:S13]  /*0bf0*/  ISETP.NE.AND.EX P0, PT, R21, RZ, PT, P0 ;  /* 0x000000ff1500720c */ /* 0x000fda0003f05300 */
[----:B-12---:R-:W-:Y:S05]  /*0c00*/  @!P0 BRA `(.L_x_10) ;  /* 0x0000000000288947 */ /* 0x006fea0003800000 */
[----:B------:R-:W0:Y:S02]  /*0c10*/  LDC R13, c[0x0][0x634] ;  /* 0x00018d00ff0d7b82 */ /* 0x000e240000000800 */
[----:B0-----:R-:W-:-:S05]  /*0c20*/  IADD3 R13, P0, R16, R13, RZ ;  /* 0x0000000d100d7210 */ /* 0x001fca0007f1e0ff */
[----:B------:R-:W-:-:S04]  /*0c30*/  IMAD.X R15, RZ, RZ, R17, P0 ;  /* 0x000000ffff0f7224 */ /* 0x000fc800000e0611 */
[----:B------:R-:W-:-:S04]  /*0c40*/  IMAD.WIDE.U32 R8, R15, R20, RZ ;  /* 0x000000140f087225 */ /* 0x000fc800078e00ff */
[----:B------:R-:W-:-:S04]  /*0c50*/  IMAD.WIDE.U32 R10, P0, R13, R21, R8 ;  /* 0x000000150d0a7225 */ /* 0x000fc80007800008 */
[----:B------:R-:W-:-:S04]  /*0c60*/  IMAD.WIDE.U32 R8, R13, R20, RZ ;  /* 0x000000140d087225 */ /* 0x000fc800078e00ff */
[----:B------:R-:W-:Y:S01]  /*0c70*/  IMAD.X R13, RZ, RZ, RZ, P0 ;  /* 0x000000ffff0d7224 */ /* 0x000fe200000e06ff */
[----:B------:R-:W-:Y:S01]  /*0c80*/  IADD3 RZ, P0, R9, R10, RZ ;  /* 0x0000000a09ff7210 */ /* 0x000fe20007f1e0ff */
[----:B------:R-:W-:-:S04]  /*0c90*/  IMAD.MOV.U32 R12, RZ, RZ, R11 ;  /* 0x000000ffff0c7224 */ /* 0x000fc800078e000b */
[----:B------:R-:W-:-:S08]  /*0ca0*/  IMAD.WIDE.U32.X R8, R15, R21, R12, P0 ;  /* 0x000000150f087225 */ /* 0x000fd000000e040c */
.L_x_10:
[----:B------:R-:W0:Y:S01]  /*0cb0*/  LDC.64 R20, c[0x0][0x640] ;  /* 0x00019000ff147b82 */ /* 0x000e220000000a00 */
[--C-:B------:R-:W-:Y:S01]  /*0cc0*/  SHF.R.U64 R121, R8, R0, R9.reuse ;  /* 0x0000000008797219 */ /* 0x100fe20000001209 */
[----:B------:R-:W-:Y:S01]  /*0cd0*/  IMAD R28, R7, R24, R4 ;  /* 0x00000018071c7224 */ /* 0x000fe200078e0204 */
[----:B------:R-:W-:Y:S01]  /*0ce0*/  SHF.R.U32.HI R0, RZ, R0, R9 ;  /* 0x00000000ff007219 */ /* 0x000fe20000011609 */
[----:B------:R-:W-:Y:S01]  /*0cf0*/  IMAD.MOV.U32 R25, RZ, RZ, 0x1 ;  /* 0x00000001ff197424 */ /* 0x000fe200078e00ff */
[----:B------:R-:W-:-:S03]  /*0d00*/  IADD3 R5, P0, RZ, -R121, RZ ;  /* 0x80000079ff057210 */ /* 0x000fc60007f1e0ff */
[----:B------:R-:W1:Y:S02]  /*0d10*/  LDC R6, c[0x0][0x618] ;  /* 0x00018600ff067b82 */ /* 0x000e640000000800 */
[----:B------:R-:W-:-:S04]  /*0d20*/  IMAD.X R9, RZ, RZ, ~R0, P0 ;  /* 0x000000ffff097224 */ /* 0x000fc800000e0e00 */
[-C--:B------:R-:W-:Y:S02]  /*0d30*/  IMAD R0, R9, R26.reuse, RZ ;  /* 0x0000001a09007224 */ /* 0x080fe400078e02ff */
[----:B------:R-:W2:Y:S01]  /*0d40*/  LDC R11, c[0x0][0x608] ;  /* 0x00018200ff0b7b82 */ /* 0x000ea20000000800 */
[----:B------:R-:W-:-:S04]  /*0d50*/  IMAD.WIDE.U32 R8, R5, R26, R16 ;  /* 0x0000001a05087225 */ /* 0x000fc800078e0010 */
[----:B------:R-:W-:-:S03]  /*0d60*/  IMAD R5, R5, R27, R0 ;  /* 0x0000001b05057224 */ /* 0x000fc600078e0200 */
[----:B------:R-:W3:Y:S01]  /*0d70*/  LDC R12, c[0x0][0x658] ;  /* 0x00019600ff0c7b82 */ /* 0x000ee20000000800 */
[----:B0-----:R-:W-:Y:S01]  /*0d80*/  ISETP.NE.U32.AND P0, PT, R20, RZ, PT ;  /* 0x000000ff1400720c */ /* 0x001fe20003f05070 */
[----:B------:R-:W-:Y:S02]  /*0d90*/  IMAD.IADD R5, R9, 0x1, R5 ;  /* 0x0000000109057824 */ /* 0x000fe400078e0205 */
[----:B------:R-:W-:Y:S01]  /*0da0*/  IMAD.MOV.U32 R9, RZ, RZ, -0x1 ;  /* 0xffffffffff097424 */ /* 0x000fe200078e00ff */
[----:B------:R-:W-:-:S03]  /*0db0*/  ISETP.NE.AND.EX P0, PT, R21, RZ, PT, P0 ;  /* 0x000000ff1500720c */ /* 0x000fc60003f05300 */
[----:B------:R-:W0:Y:S01]  /*0dc0*/  LDC R15, c[0x0][0x600] ;  /* 0x00018000ff0f7b82 */ /* 0x000e220000000800 */
[-CC-:B-1----:R-:W-:Y:S02]  /*0dd0*/  SHF.R.U64 R13, R8, R6.reuse, R5.reuse ;  /* 0x00000006080d7219 */ /* 0x182fe40000001205 */
[----:B------:R-:W-:-:S05]  /*0de0*/  SHF.R.U32.HI R0, RZ, R6, R5 ;  /* 0x00000006ff007219 */ /* 0x000fca0000011605 */
[----:B------:R-:W1:Y:S01]  /*0df0*/  LDC R14, c[0x0][0x648] ;  /* 0x00019200ff0e7b82 */ /* 0x000e620000000800 */
[-CC-:B--2---:R-:W-:Y:S02]  /*0e00*/  SHF.R.U64 R29, R13, R11.reuse, R0.reuse ;  /* 0x0000000b0d1d7219 */ /* 0x184fe40000001200 */
[----:B------:R-:W-:-:S05]  /*0e10*/  SHF.R.U32.HI R5, RZ, R11, R0 ;  /* 0x0000000bff057219 */ /* 0x000fca0000011600 */
[----:B------:R-:W2:Y:S01]  /*0e20*/  LDC R26, c[0x0][0x638] ;  /* 0x00018e00ff1a7b82 */ /* 0x000ea20000000800 */
[-CC-:B---3--:R-:W-:Y:S02]  /*0e30*/  SHF.R.U64 R24, R29, R12.reuse, R5.reuse ;  /* 0x0000000c1d187219 */ /* 0x188fe40000001205 */
[-C--:B------:R-:W-:Y:S02]  /*0e40*/  SHF.L.U32 R0, R9, R12.reuse, RZ ;  /* 0x0000000c09007219 */ /* 0x080fe400000006ff */
[----:B------:R-:W-:Y:S01]  /*0e50*/  SHF.R.U32.HI R5, RZ, R12, R5 ;  /* 0x0000000cff057219 */ /* 0x000fe20000011605 */
[----:B------:R-:W-:Y:S01]  /*0e60*/  IMAD.MOV.U32 R4, RZ, RZ, R24 ;  /* 0x000000ffff047224 */ /* 0x000fe200078e0018 */
[----:B------:R-:W-:Y:S01]  /*0e70*/  LOP3.LUT R10, RZ, R0, RZ, 0x33, !PT ;  /* 0x00000000ff0a7212 */ /* 0x000fe200078e33ff */
[----:B------:R-:W3:Y:S01]  /*0e80*/  LDC R27, c[0x0][0x610] ;  /* 0x00018400ff1b7b82 */ /* 0x000ee20000000800 */
[----:B------:R-:W-:Y:S05]  /*0e90*/  @!P0 BRA `(.L_x_11) ;  /* 0x0000000000288947 */ /* 0x000fea0003800000 */
[----:B------:R-:W4:Y:S02]  /*0ea0*/  LDC R9, c[0x0][0x64c] ;  /* 0x00019300ff097b82 */ /* 0x000f240000000800 */
[----:B----4-:R-:W-:-:S05]  /*0eb0*/  IADD3 R9, P0, R24, R9, RZ ;  /* 0x0000000918097210 */ /* 0x010fca0007f1e0ff */
        /* <DEDUP_REMOVED lines=8> */
.L_x_11:
[----:B-1----:R-:W-:Y:S01]  /*0f40*/  SHF.R.U64 R4, R4, R14, R5 ;  /* 0x0000000e04047219 */ /* 0x002fe20000001205 */
[----:B0-----:R-:W-:Y:S01]  /*0f50*/  VIADD R6, R15, 0xffffffff ;  /* 0xffffffff0f067836 */ /* 0x001fe20000000000 */
[----:B------:R-:W-:Y:S02]  /*0f60*/  SHF.L.U32 R0, R25, R12, RZ ;  /* 0x0000000c19007219 */ /* 0x000fe400000006ff */
[----:B------:R-:W-:Y:S01]  /*0f70*/  LOP3.LUT R5, R29, R10, RZ, 0xc0, !PT ;  /* 0x0000000a1d057212 */ /* 0x000fe200078ec0ff */
[----:B------:R-:W-:Y:S01]  /*0f80*/  IMAD.MOV R7, RZ, RZ, -R4 ;  /* 0x000000ffff077224 */ /* 0x000fe200078e0a04 */
[----:B------:R-:W-:Y:S02]  /*0f90*/  SEL R3, R3, R28, !P1 ;  /* 0x0000001c03037207 */ /* 0x000fe40004800000 */
[----:B------:R-:W-:Y:S01]  /*0fa0*/  LOP3.LUT R6, R13, R6, RZ, 0xc0, !PT ;  /* 0x000000060d067212 */ /* 0x000fe200078ec0ff */
[----:B------:R-:W-:Y:S02]  /*0fb0*/  IMAD R4, R0, R4, R5 ;  /* 0x0000000400047224 */ /* 0x000fe400078e0205 */
[----:B--2---:R-:W-:-:S02]  /*0fc0*/  IMAD R0, R7, R26, R24 ;  /* 0x0000001a07007224 */ /* 0x004fc400078e0218 */
[----:B---3--:R-:W-:Y:S02]  /*0fd0*/  IMAD R3, R4, R27, R3 ;  /* 0x0000001b04037224 */ /* 0x008fe400078e0203 */
[----:B------:R-:W-:Y:S02]  /*0fe0*/  IMAD R124, R0, R15, R6 ;  /* 0x0000000f007c7224 */ /* 0x000fe400078e0206 */
[----:B------:R-:W-:-:S03]  /*0ff0*/  IMAD.MOV.U32 R4, RZ, RZ, 0x1 ;  /* 0x00000001ff047424 */ /* 0x000fc600078e00ff */
[----:B------:R-:W-:Y:S02]  /*1000*/  SEL R123, R124, R3, !P1 ;  /* 0x000000037c7b7207 */ /* 0x000fe40004800000 */
[----:B------:R-:W-:Y:S02]  /*1010*/  PRMT R0, R4, 0x7610, R0 ;  /* 0x0000761004007816 */ /* 0x000fe40000000000 */
[----:B------:R-:W-:-:S07]  /*1020*/  SEL R124, R3, R124, !P1 ;  /* 0x0000007c037c7207 */ /* 0x000fce0004800000 */
.L_x_9:
[----:B------:R-:W-:-:S08]  /*1030*/  NOP ;  /* 0x0000000000007918 */ /* 0x000fd00000000000 */
[----:B------:R-:W0:Y:S02]  /*1040*/  USETMAXREG.TRY_ALLOC.CTAPOOL UP0, 0xe8 ;  /* 0x000000e8000079c8 */ /* 0x000e240008000600 */
[----:B0-----:R-:W-:-:S13]  /*1050*/  PLOP3.LUT P0, PT, PT, PT, UP0, 0x80, 0x0 ;  /* 0x000000000000781c */ /* 0x001fda0003f0f008 */
[----:B------:R-:W-:Y:S05]  /*1060*/  @!P0 BRA `(.L_x_9) ;  /* 0xfffffffc00f08947 */ /* 0x000fea000383ffff */
[----:B------:R-:W-:Y:S01]  /*1070*/  ULDC.64 UR4, c[0x0][0x598] ;  /* 0x0001660000047ab9 */ /* 0x000fe20000000a00 */
[----:B------:R-:W-:Y:S01]  /*1080*/  ULDC.64 UR36, c[0x0][0x208] ;  /* 0x0000820000247ab9 */ /* 0x000fe20000000a00 */
[----:B------:R-:W-:-:S04]  /*1090*/  ISETP.NE.U32.AND P0, PT, RZ, UR4, PT ;  /* 0x00000004ff007c0c */ /* 0x000fc8000bf05070 */
[----:B------:R-:W-:-:S13]  /*10a0*/  ISETP.NE.AND.EX P0, PT, RZ, UR5, PT, P0 ;  /* 0x00000005ff007c0c */ /* 0x000fda000bf05300 */
[----:B------:R-:W-:Y:S05]  /*10b0*/  @!P0 BRA `(.L_x_12) ;  /* 0x00000000001c8947 */ /* 0x000fea0003800000 */
[----:B------:R-:W0:Y:S02]  /*10c0*/  LDC.64 R4, c[0x0][0x598] ;  /* 0x00016600ff047b82 */ /* 0x000e240000000a00 */
[----:B0-----:R-:W2:Y:S02]  /*10d0*/  LDG.E.64 R4, desc[UR36][R4.64] ;  /* 0x0000002404047981 */ /* 0x001ea4000c1e1b00 */
[----:B--2---:R-:W-:-:S04]  /*10e0*/  ISETP.NE.U32.AND P0, PT, R4, RZ, PT ;  /* 0x000000ff0400720c */ /* 0x004fc80003f05070 */
[----:B------:R-:W-:-:S13]  /*10f0*/  ISETP.NE.AND.EX P0, PT, R5, RZ, PT, P0 ;  /* 0x000000ff0500720c */ /* 0x000fda0003f05300 */
[----:B------:R-:W-:Y:S05]  /*1100*/  @!P0 BRA `(.L_x_12) ;  /* 0x0000000000088947 */ /* 0x000fea0003800000 */
[----:B------:R0:W5:Y:S01]  /*1110*/  LD.E R120, desc[UR36][R4.64] ;  /* 0x0000002404787980 */ /* 0x000162000c101900 */
[----:B------:R-:W-:Y:S05]  /*1120*/  BRA `(.L_x_13) ;  /* 0x0000000000247947 */ /* 0x000fea0003800000 */
.L_x_12:
[----:B------:R-:W-:Y:S02]  /*1130*/  ULDC.64 UR4, c[0x0][0x588] ;  /* 0x0001620000047ab9 */ /* 0x000fe40000000a00 */
[----:B------:R-:W-:-:S04]  /*1140*/  ISETP.NE.U32.AND P0, PT, RZ, UR4, PT ;  /* 0x00000004ff007c0c */ /* 0x000fc8000bf05070 */
[----:B------:R-:W-:-:S13]  /*1150*/  ISETP.NE.AND.EX P0, PT, RZ, UR5, PT, P0 ;  /* 0x00000005ff007c0c */ /* 0x000fda000bf05300 */
[----:B------:R-:W-:Y:S05]  /*1160*/  @!P0 BRA `(.L_x_14) ;  /* 0x00000000000c8947 */ /* 0x000fea0003800000 */
[----:B------:R-:W0:Y:S02]  /*1170*/  LDC.64 R4, c[0x0][0x588] ;  /* 0x00016200ff047b82 */ /* 0x000e240000000a00 */
[----:B0-----:R1:W5:Y:S01]  /*1180*/  LDG.E R120, desc[UR36][R4.64] ;  /* 0x0000002404787981 */ /* 0x001362000c1e1900 */
[----:B------:R-:W-:Y:S05]  /*1190*/  BRA `(.L_x_13) ;  /* 0x0000000000087947 */ /* 0x000fea0003800000 */
.L_x_14:
[----:B------:R-:W-:Y:S02]  /*11a0*/  ULDC UR4, c[0x0][0x580] ;  /* 0x0001600000047ab9 */ /* 0x000fe40000000800 */
[----:B------:R-:W-:-:S07]  /*11b0*/  IMAD.U32 R120, RZ, RZ, UR4 ;  /* 0x00000004ff787e24 */ /* 0x000fce000f8e00ff */
.L_x_13:
[----:B------:R-:W-:Y:S02]  /*11c0*/  ULDC.64 UR4, c[0x0][0x5a0] ;  /* 0x0001680000047ab9 */ /* 0x000fe40000000a00 */
[----:B------:R-:W-:-:S04]  /*11d0*/  ISETP.NE.U32.AND P0, PT, RZ, UR4, PT ;  /* 0x00000004ff007c0c */ /* 0x000fc8000bf05070 */
[----:B------:R-:W-:-:S13]  /*11e0*/  ISETP.NE.AND.EX P0, PT, RZ, UR5, PT, P0 ;  /* 0x00000005ff007c0c */ /* 0x000fda000bf05300 */
[----:B------:R-:W-:Y:S05]  /*11f0*/  @!P0 BRA `(.L_x_15) ;  /* 0x00000000001c8947 */ /* 0x000fea0003800000 */
[----:B01----:R-:W0:Y:S02]  /*1200*/  LDC.64 R4, c[0x0][0x5a0] ;  /* 0x00016800ff047b82 */ /* 0x003e240000000a00 */
[----:B0-----:R-:W2:Y:S02]  /*1210*/  LDG.E.64 R4, desc[UR36][R4.64] ;  /* 0x0000002404047981 */ /* 0x001ea4000c1e1b00 */
[----:B--2---:R-:W-:-:S04]  /*1220*/  ISETP.NE.U32.AND P0, PT, R4, RZ, PT ;  /* 0x000000ff0400720c */ /* 0x004fc80003f05070 */
[----:B------:R-:W-:-:S13]  /*1230*/  ISETP.NE.AND.EX P0, PT, R5, RZ, PT, P0 ;  /* 0x000000ff0500720c */ /* 0x000fda0003f05300 */
[----:B------:R-:W-:Y:S05]  /*1240*/  @!P0 BRA `(.L_x_15) ;  /* 0x0000000000088947 */ /* 0x000fea0003800000 */
[----:B------:R0:W5:Y:S01]  /*1250*/  LD.E R122, desc[UR36][R4.64] ;  /* 0x00000024047a7980 */ /* 0x000162000c101900 */
[----:B------:R-:W-:Y:S05]  /*1260*/  BRA `(.L_x_16) ;  /* 0x0000000000247947 */ /* 0x000fea0003800000 */
.L_x_15:
[----:B------:R-:W-:Y:S02]  /*1270*/  ULDC.64 UR4, c[0x0][0x590] ;  /* 0x0001640000047ab9 */ /* 0x000fe40000000a00 */
[----:B------:R-:W-:-:S04]  /*1280*/  ISETP.NE.U32.AND P0, PT, RZ, UR4, PT ;  /* 0x00000004ff007c0c */ /* 0x000fc8000bf05070 */
[----:B------:R-:W-:-:S13]  /*1290*/  ISETP.NE.AND.EX P0, PT, RZ, UR5, PT, P0 ;  /* 0x00000005ff007c0c */ /* 0x000fda000bf05300 */
[----:B------:R-:W-:Y:S05]  /*12a0*/  @!P0 BRA `(.L_x_17) ;  /* 0x00000000000c8947 */ /* 0x000fea0003800000 */
[----:B01----:R-:W0:Y:S02]  /*12b0*/  LDC.64 R4, c[0x0][0x590] ;  /* 0x00016400ff047b82 */ /* 0x003e240000000a00 */
[----:B0-----:R1:W5:Y:S01]  /*12c0*/  LDG.E R122, desc[UR36][R4.64] ;  /* 0x00000024047a7981 */ /* 0x001362000c1e1900 */
[----:B------:R-:W-:Y:S05]  /*12d0*/  BRA `(.L_x_16) ;  /* 0x0000000000087947 */ /* 0x000fea0003800000 */
.L_x_17:
[----:B------:R-:W-:Y:S02]  /*12e0*/  ULDC UR4, c[0x0][0x584] ;  /* 0x0001610000047ab9 */ /* 0x000fe40000000800 */
[----:B------:R-:W-:-:S07]  /*12f0*/  IMAD.U32 R122, RZ, RZ, UR4 ;  /* 0x00000004ff7a7e24 */ /* 0x000fce000f8e00ff */
.L_x_16:
[----:B------:R-:W-:-:S13]  /*1300*/  LOP3.LUT P0, RZ, R0, 0xff, RZ, 0xc0, !PT ;  /* 0x000000ff00ff7812 */ /* 0x000fda000780c0ff */
[----:B------:R-:W-:Y:S05]  /*1310*/  @!P0 EXIT ;  /* 0x000000000000894d */ /* 0x000fea0003800000 */
[----:B------:R-:W-:Y:S01]  /*1320*/  ULDC UR4, c[0x0][0x28c] ;  /* 0x0000a30000047ab9 */ /* 0x000fe20000000800 */
[----:B------:R-:W-:Y:S01]  /*1330*/  LOP3.LUT R128, R19, 0x1, RZ, 0xfc, !PT ;  /* 0x0000000113807812 */ /* 0x000fe200078efcff */
[----:B------:R-:W-:Y:S01]  /*1340*/  UIADD3 UR4, UR4, 0xf, URZ ;  /* 0x0000000f04047890 */ /* 0x000fe2000fffe03f */
[----:B------:R-:W-:Y:S01]  /*1350*/  UMOV UR38, URZ ;  /* 0x0000003f00267c82 */ /* 0x000fe20008000000 */
[----:B------:R-:W-:Y:S02]  /*1360*/  UMOV UR39, URZ ;  /* 0x0000003f00277c82 */ /* 0x000fe40008000000 */
[----:B------:R-:W-:-:S04]  /*1370*/  USHF.R.S32.HI UR5, URZ, 0x1f, UR4 ;  /* 0x0000001f3f057899 */ /* 0x000fc80008011404 */
[----:B------:R-:W-:-:S04]  /*1380*/  ULEA.HI UR5, UR5, UR4, URZ, 0x4 ;  /* 0x0000000405057291 */ /* 0x000fc8000f8f203f */
[----:B------:R-:W-:-:S12]  /*1390*/  USHF.R.S32.HI UR40, URZ, 0x4, UR5 ;  /* 0x000000043f287899 */ /* 0x000fd80008011405 */
.L_x_195:
[----:B------:R-:W-:Y:S01]  /*13a0*/  LOP3.LUT R0, R18, 0x80, RZ, 0xc0, !PT ;  /* 0x0000008012007812 */ /* 0x000fe200078ec0ff */
[----:B--2---:R-:W2:Y:S01]  /*13b0*/  S2UR UR6, SR_CgaCtaId ;  /* 0x00000000000679c3 */ /* 0x004ea20000008800 */
[----:B------:R-:W-:Y:S02]  /*13c0*/  UMOV UR41, 0x400 ;  /* 0x0000040000297882 */ /* 0x000fe40000000000 */
[----:B------:R-:W-:-:S06]  /*13d0*/  SHF.R.U32.HI R0, RZ, 0x7, R0 ;  /* 0x00000007ff007819 */ /* 0x000fcc0000011600 */
[----:B---3--:R-:W3:Y:S01]  /*13e0*/  SHFL.IDX PT, R0, R0, RZ, 0x1f ;  /* 0x00001fff00007589 */ /* 0x008ee200000e0000 */
[----:B--2---:R-:W-:Y:S01]  /*13f0*/  ULEA UR41, UR6, UR41, 0x18 ;  /* 0x0000002906297291 */ /* 0x004fe2000f8ec03f */
[----:B---3--:R-:W-:-:S13]  /*1400*/  R2UR UR4, R0 ;  /* 0x00000000000472ca */ /* 0x008fda00000e0000 */
[----:B------:R-:W-:-:S04]  /*1410*/  ULEA.HI UR5, UR4, UR4, URZ, 0x1 ;  /* 0x0000000404057291 */ /* 0x000fc8000f8f083f */
[----:B------:R-:W-:-:S04]  /*1420*/  ULOP3.LUT UR5, UR5, 0x1ffffe, URZ, 0xc0, !UPT ;  /* 0x001ffffe05057892 */ /* 0x000fc8000f8ec03f */
[----:B------:R-:W-:-:S03]  /*1430*/  UIADD3 UR5, UR4, -UR5, URZ ;  /* 0x8000000504057290 */ /* 0x000fc6000fffe03f */
[----:B------:R-:W-:Y:S01]  /*1440*/  ULDC UR4, c[0x0][0x28c] ;  /* 0x0000a30000047ab9 */ /* 0x000fe20000000800 */
[----:B------:R-:W-:Y:S01]  /*1450*/  ULEA UR5, UR5, UR41, 0xb ;  /* 0x0000002905057291 */ /* 0x000fe2000f8e583f */
[----:B------:R-:W-:-:S03]  /*1460*/  ISETP.LT.AND P0, PT, RZ, UR4, PT ;  /* 0x00000004ff007c0c */ /* 0x000fc6000bf01270 */
[----:B------:R-:W-:-:S04]  /*1470*/  UIADD3 UR5, UR5, 0x200, URZ ;  /* 0x0000020005057890 */ /* 0x000fc8000fffe03f */
[----:B------:R-:W-:-:S04]  /*1480*/  USHF.R.U32.HI UR5, URZ, 0x4, UR5 ;  /* 0x000000043f057899 */ /* 0x000fc80008011605 */
[----:B------:R-:W-:Y:S02]  /*1490*/  ULOP3.LUT UR42, UR5, 0x3fff, URZ, 0xc0, !UPT ;  /* 0x00003fff052a7892 */ /* 0x000fe4000f8ec03f */
[----:B-1--45:R-:W-:Y:S10]  /*14a0*/  @P0 BRA `(.L_x_18) ;  /* 0x0000000000400947 */ /* 0x032ff40003800000 */
[----:B------:R-:W-:Y:S01]  /*14b0*/  MOV R0, 0x0 ;  /* 0x0000000000007802 */ /* 0x000fe20000000f00 */
[----:B------:R-:W-:Y:S01]  /*14c0*/  ULDC.64 UR4, c[0x4][0x68] ;  /* 0x01001a0000047ab9 */ /* 0x000fe20000000a00 */
[----:B------:R-:W-:Y:S01]  /*14d0*/  ULDC.64 UR6, c[0x4][0x8] ;  /* 0x0100020000067ab9 */ /* 0x000fe20000000a00 */
[----:B01----:R-:W-:Y:S01]  /*14e0*/  IMAD.U32 R4, RZ, RZ, UR4 ;  /* 0x00000004ff047e24 */ /* 0x003fe2000f8e00ff */
[----:B------:R0:W1:Y:S01]  /*14f0*/  LDC.64 R14, c[0x4][R0] ;  /* 0x01000000000e7b82 */ /* 0x0000620000000a00 */
[----:B------:R-:W-:Y:S01]  /*1500*/  IMAD.U32 R5, RZ, RZ, UR5 ;  /* 0x00000005ff057e24 */ /* 0x000fe2000f8e00ff */
[----:B------:R-:W-:Y:S01]  /*1510*/  ULDC.64 UR4, c[0x4][0x70] ;  /* 0x01001c0000047ab9 */ /* 0x000fe20000000a00 */
[----:B------:R-:W-:Y:S02]  /*1520*/  IMAD.U32 R10, RZ, RZ, UR6 ;  /* 0x00000006ff0a7e24 */ /* 0x000fe4000f8e00ff */
[----:B------:R-:W-:Y:S02]  /*1530*/  IMAD.U32 R6, RZ, RZ, UR4 ;  /* 0x00000004ff067e24 */ /* 0x000fe4000f8e00ff */
[----:B------:R-:W-:-:S02]  /*1540*/  IMAD.U32 R7, RZ, RZ, UR5 ;  /* 0x00000005ff077e24 */ /* 0x000fc4000f8e00ff */
[----:B------:R-:W-:Y:S02]  /*1550*/  IMAD.U32 R11, RZ, RZ, UR7 ;  /* 0x00000007ff0b7e24 */ /* 0x000fe4000f8e00ff */
[----:B------:R-:W-:Y:S02]  /*1560*/  IMAD.MOV.U32 R8, RZ, RZ, 0x1e1 ;  /* 0x000001e1ff087424 */ /* 0x000fe400078e00ff */
[----:B------:R-:W-:Y:S02]  /*1570*/  IMAD.MOV.U32 R12, RZ, RZ, 0x1 ;  /* 0x00000001ff0c7424 */ /* 0x000fe400078e00ff */
[----:B0-----:R-:W-:-:S07]  /*1580*/  IMAD.MOV.U32 R13, RZ, RZ, RZ ;  /* 0x000000ffff0d7224 */ /* 0x001fce00078e00ff */
[----:B------:R-:W-:-:S07]  /*1590*/  LEPC R20, `(.L_x_18) ;  /* 0x000000001014794e */ /* 0x000fce0000000000 */
[----:B-1---5:R-:W-:Y:S05]  /*15a0*/  CALL.ABS.NOINC R14 ;  /* 0x000000000e007343 */ /* 0x022fea0003c00000 */
.L_x_18:
[----:B------:R-:W-:-:S13]  /*15b0*/  ISETP.NE.AND P0, PT, R128, 0x3, PT ;  /* 0x000000038000780c */ /* 0x000fda0003f05270 */
[----:B------:R-:W-:Y:S05]  /*15c0*/  @!P0 BRA `(.L_x_19) ;  /* 0x0000000000048947 */ /* 0x000fea0003800000 */
[----:B------:R-:W-:Y:S01]  /*15d0*/  BPT.TRAP 0x1 ;  /* 0x000000040000795c */ /* 0x000fe20000300000 */
.L_x_19:
[----:B------:R-:W-:Y:S02]  /*15e0*/  IMAD.U32 R3, RZ, RZ, UR39 ;  /* 0x00000027ff037e24 */ /* 0x000fe4000f8e00ff */
[----:B------:R-:W-:-:S03]  /*15f0*/  IMAD.U32 R0, RZ, RZ, UR38 ;  /* 0x00000026ff007e24 */ /* 0x000fc6000f8e00ff */
[----:B------:R-:W-:Y:S02]  /*1600*/  LEA R3, R3, UR41, 0x3 ;  /* 0x0000002903037c11 */ /* 0x000fe4000f8e18ff */
[----:B------:R-:W-:-:S04]  /*1610*/  SHF.L.U32 R0, R0, 0x1f, RZ ;  /* 0x0000001f00007819 */ /* 0x000fc800000006ff */
[----:B------:R2:W3:Y:S01]  /*1620*/  SYNCS.PHASECHK.TRANS64.TRYWAIT P1, [R3+URZ], R0 ;  /* 0x00000000030075a7 */ /* 0x0004e2000802017f */
[----:B------:R-:W-:Y:S05]  /*1630*/  @!P0 BRA `(.L_x_20) ;  /* 0x0000000000048947 */ /* 0x000fea0003800000 */
[----:B------:R-:W-:Y:S01]  /*1640*/  BPT.TRAP 0x1 ;  /* 0x000000040000795c */ /* 0x000fe20000300000 */
.L_x_20:
[----:B---3--:R-:W-:Y:S05]  /*1650*/  @P1 BRA `(.L_x_21) ;  /* 0x0000000000081947 */ /* 0x008fea0003800000 */
[----:B------:R-:W3:Y:S02]  /*1660*/  SYNCS.PHASECHK.TRANS64.TRYWAIT P1, [R3+URZ], R0 ;  /* 0x00000000030075a7 */ /* 0x000ee4000802017f */
[----:B---3--:R-:W-:Y:S05]  /*1670*/  @!P1 BRA `(.L_x_22) ;  /* 0x0000009c00f89947 */ /* 0x008fea0003800000 */
.L_x_21:
[----:B------:R-:W-:-:S04]  /*1680*/  UISETP.LT.AND UP0, UPT, UR40, 0x1, UPT ;  /* 0x000000012800788c */ /* 0x000fc8000bf01270 */
[----:B------:R-:W-:-:S06]  /*1690*/  USEL UR4, UR40, 0x1, UP0 ;  /* 0x0000000128047887 */ /* 0x000fcc0008000000 */
[----:B--23--:R-:W-:Y:S01]  /*16a0*/  IMAD.U32 R0, RZ, RZ, UR4 ;  /* 0x00000004ff007e24 */ /* 0x00cfe2000f8e00ff */
[----:B------:R-:W-:Y:S05]  /*16b0*/  WARPSYNC.ALL ;  /* 0x0000000000007948 */ /* 0x000fea0003800000 */
[----:B------:R-:W-:-:S04]  /*16c0*/  IADD3 R0, -R0, UR40, RZ ;  /* 0x0000002800007c10 */ /* 0x000fc8000fffe1ff */
[----:B------:R-:W-:Y:S01]  /*16d0*/  ISETP.GE.AND P1, PT, R0, 0x1, PT ;  /* 0x000000010000780c */ /* 0x000fe20003f26270 */
[----:B------:R-:W-:Y:S01]  /*16e0*/  UIADD3 UR4, UR41, 0x30200, URZ ;  /* 0x0003020029047890 */ /* 0x000fe2000fffe03f */
[----:B------:R-:W-:Y:S01]  /*16f0*/  WARPGROUP.ARRIVE ;  /* 0x00000000000079c5 */ /* 0x000fe20000000000 */
[----:B------:R-:W-:Y:S02]  /*1700*/  ULOP3.LUT UR42, UR42, 0x10000, URZ, 0xfc, !UPT ;  /* 0x000100002a2a7892 */ /* 0x000fe4000f8efc3f */
[----:B------:R-:W-:Y:S01]  /*1710*/  USHF.R.U32.HI UR4, URZ, 0x4, UR4 ;  /* 0x000000043f047899 */ /* 0x000fe20008011604 */
[----:B------:R-:W-:Y:S01]  /*1720*/  UMOV UR5, 0xc0000010 ;  /* 0xc000001000057882 */ /* 0x000fe20000000000 */
[----:B------:R-:W-:Y:S02]  /*1730*/  UMOV UR7, 0xc0000010 ;  /* 0xc000001000077882 */ /* 0x000fe40000000000 */
[----:B------:R-:W-:-:S04]  /*1740*/  ULOP3.LUT UR4, UR4, 0x3fff, URZ, 0xc0, !UPT ;  /* 0x00003fff04047892 */ /* 0x000fc8000f8ec03f */
[----:B------:R-:W-:Y:S02]  /*1750*/  ULOP3.LUT UR11, UR4, 0x10000, URZ, 0xfc, !UPT ;  /* 0x00010000040b7892 */ /* 0x000fe4000f8efc3f */
[----:B------:R-:W-:Y:S02]  /*1760*/  UIMAD UR4, UR39, 0x300, UR42 ;  /* 0x00000300270478a4 */ /* 0x000fe4000f8e022a */
[----:B------:R-:W-:Y:S02]  /*1770*/  ULEA UR6, UR39, UR11, 0x7 ;  /* 0x0000000b27067291 */ /* 0x000fe4000f8e383f */
[----:B------:R-:W-:Y:S02]  /*1780*/  UIADD3 UR8, UR4, 0x100, URZ ;  /* 0x0000010004087890 */ /* 0x000fe4000fffe03f */
[----:B------:R-:W-:-:S05]  /*1790*/  UIADD3 UR9, UR4, 0x200, URZ ;  /* 0x0000020004097890 */ /* 0x000fca000fffe03f */
[----:B------:R-:W-:Y:S01]  /*17a0*/  HGMMA.64x64x16.F32.BF16 R88, gdesc[UR4], RZ, !UPT, gsb0 ;  /* 0x00e00000045879f0 */ /* 0x000fe2000c0018ff */
[----:B------:R-:W-:Y:S01]  /*17b0*/  UMOV UR4, UR8 ;  /* 0x0000000800047c82 */ /* 0x000fe20008000000 */
[----:B------:R-:W-:Y:S01]  /*17c0*/  UMOV UR5, 0xc0000010 ;  /* 0xc000001000057882 */ /* 0x000fe20000000000 */
[----:B------:R-:W-:Y:S02]  /*17d0*/  WARPGROUP.DEPBAR.LE gsb0, 0x0 ;  /* 0x00008000000079c5 */ /* 0x000fe40000010000 */
[----:B------:R-:W-:-:S06]  /*17e0*/  WARPGROUP.ARRIVE ;  /* 0x00000000000079c5 */ /* 0x000fcc0000000000 */
[----:B------:R-:W-:Y:S01]  /*17f0*/  HGMMA.64x64x16.F32.BF16 R56, gdesc[UR4], RZ, !UPT, gsb0 ;  /* 0x00e00000043879f0 */ /* 0x000fe2000c0018ff */
[----:B------:R-:W-:Y:S01]  /*1800*/  UMOV UR4, UR9 ;  /* 0x0000000900047c82 */ /* 0x000fe20008000000 */
[----:B------:R-:W-:Y:S01]  /*1810*/  UMOV UR5, 0xc0000010 ;  /* 0xc000001000057882 */ /* 0x000fe20000000000 */
[----:B------:R-:W-:Y:S02]  /*1820*/  WARPGROUP.DEPBAR.LE gsb0, 0x0 ;  /* 0x00008000000079c5 */ /* 0x000fe40000010000 */
[----:B------:R-:W-:-:S06]  /*1830*/  WARPGROUP.ARRIVE ;  /* 0x00000000000079c5 */ /* 0x000fcc0000000000 */
[----:B------:R-:W-:Y:S03]  /*1840*/  HGMMA.64x64x16.F32.BF16 R24, gdesc[UR4], RZ, !UPT, gsb0 ;  /* 0x00e00000041879f0 */ /* 0x000fe6000c0018ff */
[----:B------:R-:W-:Y:S02]  /*1850*/  WARPGROUP.DEPBAR.LE gsb0, 0x0 ;  /* 0x00008000000079c5 */ /* 0x000fe40000010000 */
[----:B------:R-:W-:Y:S05]  /*1860*/  @!P1 BRA `(.L_x_23) ;  /* 0x0000000000e89947 */ /* 0x000fea0003800000 */
[----:B------:R-:W-:Y:S01]  /*1870*/  UIADD3 UR4, UR39, 0x1, URZ ;  /* 0x0000000127047890 */ /* 0x000fe2000fffe03f */
[----:B------:R-:W-:Y:S02]  /*1880*/  IMAD.MOV.U32 R3, RZ, RZ, R0 ;  /* 0x000000ffff037224 */ /* 0x000fe400078e0000 */
[----:B01----:R-:W-:Y:S01]  /*1890*/  IMAD.U32 R4, RZ, RZ, UR39 ;  /* 0x00000027ff047e24 */ /* 0x003fe2000f8e00ff */
[----:B------:R-:W-:-:S04]  /*18a0*/  UISETP.NE.AND UP0, UPT, UR4, 0x10, UPT ;  /* 0x000000100400788c */ /* 0x000fc8000bf05270 */
[----:B------:R-:W-:Y:S02]  /*18b0*/  USEL UR5, URZ, 0x1, UP0 ;  /* 0x000000013f057887 */ /* 0x000fe40008000000 */
[----:B------:R-:W-:Y:S02]  /*18c0*/  USEL UR8, UR4, URZ, UP0 ;  /* 0x0000003f04087287 */ /* 0x000fe40008000000 */
[----:B------:R-:W-:-:S06]  /*18d0*/  ULOP3.LUT UR5, UR38, UR5, URZ, 0x3c, !UPT ;  /* 0x0000000526057292 */ /* 0x000fcc000f8e3c3f */
[----:B------:R-:W-:-:S07]  /*18e0*/  IMAD.U32 R7, RZ, RZ, UR5 ;  /* 0x00000005ff077e24 */ /* 0x000fce000f8e00ff */
.L_x_30:
[----:B------:R-:W-:Y:S05]  /*18f0*/  @!P0 BRA `(.L_x_24) ;  /* 0x0000000000048947 */ /* 0x000fea0003800000 */
[----:B------:R-:W-:Y:S01]  /*1900*/  BPT.TRAP 0x1 ;  /* 0x000000040000795c */ /* 0x000fe20000300000 */
.L_x_24:
[----:B------:R-:W-:Y:S01]  /*1910*/  ULEA UR4, UR8, UR41, 0x3 ;  /* 0x0000002908047291 */ /* 0x000fe2000f8e183f */
[----:B------:R-:W-:-:S08]  /*1920*/  SHF.L.U32 R5, R7, 0x1f, RZ ;  /* 0x0000001f07057819 */ /* 0x000fd000000006ff */
[----:B------:R0:W1:Y:S01]  /*1930*/  SYNCS.PHASECHK.TRANS64.TRYWAIT P1, [UR4], R5 ;  /* 0x00000005ff0075a7 */ /* 0x0000620008020144 */
[----:B------:R-:W-:Y:S05]  /*1940*/  @!P0 BRA `(.L_x_25) ;  /* 0x0000000000048947 */ /* 0x000fea0003800000 */
[----:B------:R-:W-:Y:S01]  /*1950*/  BPT.TRAP 0x1 ;  /* 0x000000040000795c */ /* 0x000fe20000300000 */
.L_x_25:
[----:B-1----:R-:W-:Y:S05]  /*1960*/  @P1 BRA `(.L_x_26) ;  /* 0x0000000000081947 */ /* 0x002fea0003800000 */
[----:B------:R-:W1:Y:S02]  /*1970*/  SYNCS.PHASECHK.TRANS64.TRYWAIT P1, [UR4], R5 ;  /* 0x00000005ff0075a7 */ /* 0x000e640008020144 */
[----:B-1----:R-:W-:Y:S05]  /*1980*/  @!P1 BRA `(.L_x_27) ;  /* 0x0000009c00489947 */ /* 0x002fea0003800000 */
.L_x_26:
[----:B------:R-:W-:Y:S01]  /*1990*/  UIMAD UR4, UR8, 0x300, UR42 ;  /* 0x00000300080478a4 */ /* 0x000fe2000f8e022a */
[----:B------:R-:W-:Y:S01]  /*19a0*/  WARPGROUP.ARRIVE ;  /* 0x00000000000079c5 */ /* 0x000fe20000000000 */
[----:B------:R-:W-:Y:S01]  /*19b0*/  ULEA UR6, UR8, UR11, 0x7 ;  /* 0x0000000b08067291 */ /* 0x000fe2000f8e383f */
[----:B------:R-:W-:Y:S01]  /*19c0*/  UMOV UR5, 0xc0000010 ;  /* 0xc000001000057882 */ /* 0x000fe20000000000 */
[----:B------:R-:W-:Y:S01]  /*19d0*/  UMOV UR7, 0xc0000010 ;  /* 0xc000001000077882 */ /* 0x000fe20000000000 */
[----:B------:R-:W-:Y:S02]  /*19e0*/  UIADD3 UR9, UR4, 0x100, URZ ;  /* 0x0000010004097890 */ /* 0x000fe4000fffe03f */
[----:B------:R-:W-:-:S04]  /*19f0*/  UIADD3 UR10, UR4, 0x200, URZ ;  /* 0x00000200040a7890 */ /* 0x000fc8000fffe03f */
[----:B------:R-:W-:Y:S01]  /*1a00*/  HGMMA.64x64x16.F32.BF16 R88, gdesc[UR4], R88, gsb0 ;  /* 0x00e00000045879f0 */ /* 0x000fe20008001858 */
[----:B------:R-:W-:Y:S01]  /*1a10*/  UMOV UR5, 0xc0000010 ;  /* 0xc000001000057882 */ /* 0x000fe20000000000 */
[----:B------:R-:W-:Y:S01]  /*1a20*/  UMOV UR4, UR9 ;  /* 0x0000000900047c82 */ /* 0x000fe20008000000 */
[----:B------:R-:W-:Y:S02]  /*1a30*/  WARPGROUP.DEPBAR.LE gsb0, 0x0 ;  /* 0x00008000000079c5 */ /* 0x000fe40000010000 */
[----:B------:R-:W-:-:S06]  /*1a40*/  WARPGROUP.ARRIVE ;  /* 0x00000000000079c5 */ /* 0x000fcc0000000000 */
[----:B------:R-:W-:Y:S01]  /*1a50*/  HGMMA.64x64x16.F32.BF16 R56, gdesc[UR4], R56, gsb0 ;  /* 0x00e00000043879f0 */ /* 0x000fe20008001838 */
[----:B------:R-:W-:Y:S01]  /*1a60*/  UMOV UR4, UR10 ;  /* 0x0000000a00047c82 */ /* 0x000fe20008000000 */
[----:B------:R-:W-:Y:S01]  /*1a70*/  UMOV UR5, 0xc0000010 ;  /* 0xc000001000057882 */ /* 0x000fe20000000000 */
[----:B------:R-:W-:Y:S02]  /*1a80*/  WARPGROUP.DEPBAR.LE gsb0, 0x0 ;  /* 0x00008000000079c5 */ /* 0x000fe40000010000 */
[----:B------:R-:W-:-:S06]  /*1a90*/  WARPGROUP.ARRIVE ;  /* 0x00000000000079c5 */ /* 0x000fcc0000000000 */
[----:B------:R-:W-:Y:S03]  /*1aa0*/  HGMMA.64x64x16.F32.BF16 R24, gdesc[UR4], R24, gsb0 ;  /* 0x00e00000041879f0 */ /* 0x000fe60008001818 */
[----:B------:R-:W-:Y:S02]  /*1ab0*/  WARPGROUP.DEPBAR.LE gsb0, 0x0 ;  /* 0x00008000000079c5 */ /* 0x000fe40000010000 */
[----:B------:R-:W-:Y:S05]  /*1ac0*/  @!P0 BRA `(.L_x_28) ;  /* 0x0000000000048947 */ /* 0x000fea0003800000 */
[----:B------:R-:W-:Y:S01]  /*1ad0*/  BPT.TRAP 0x1 ;  /* 0x000000040000795c */ /* 0x000fe20000300000 */
.L_x_28:
[----:B------:R-:W-:-:S13]  /*1ae0*/  ISETP.NE.AND P1, PT, R22, RZ, PT ;  /* 0x000000ff1600720c */ /* 0x000fda0003f25270 */
[----:B01----:R-:W-:-:S05]  /*1af0*/  @P1 LEA R5, R4, UR41, 0x3 ;  /* 0x0000002904051c11 */ /* 0x003fca000f8e18ff */
[----:B------:R-:W-:-:S05]  /*1b00*/  @P1 VIADD R6, R5, 0x80 ;  /* 0x0000008005061836 */ /* 0x000fca0000000000 */
[----:B------:R-:W-:-:S04]  /*1b10*/  @P1 PRMT R6, R23, 0x654, R6 ;  /* 0x0000065417061816 */ /* 0x000fc80000000006 */
[----:B------:R0:W-:Y:S01]  /*1b20*/  @P1 SYNCS.ARRIVE.TRANS64.RED.A1T0 RZ, [R6+URZ], RZ ;  /* 0x000000ff06ff19a7 */ /* 0x0001e2000810043f */
[----:B------:R-:W-:-:S13]  /*1b30*/  ISETP.GT.U32.AND P1, PT, R19, 0x1, PT ;  /* 0x000000011300780c */ /* 0x000fda0003f24070 */
[----:B0-----:R-:W-:Y:S05]  /*1b40*/  @P1 BRA `(.L_x_29) ;  /* 0x0000000000041947 */ /* 0x001fea0003800000 */
[----:B------:R-:W-:Y:S01]  /*1b50*/  BPT.TRAP 0x1 ;  /* 0x000000040000795c */ /* 0x000fe20000300000 */
.L_x_29:
[----:B------:R-:W-:Y:S01]  /*1b60*/  UIADD3 UR8, UR8, 0x1, URZ ;  /* 0x0000000108087890 */ /* 0x000fe2000fffe03f */
[C---:B------:R-:W-:Y:S01]  /*1b70*/  ISETP.GT.AND P2, PT, R3.reuse, 0x1, PT ;  /* 0x000000010300780c */ /* 0x040fe20003f44270 */
[----:B------:R-:W-:Y:S02]  /*1b80*/  VIADD R4, R4, 0x1 ;  /* 0x0000000104047836 */ /* 0x000fe40000000000 */
[----:B------:R-:W-:Y:S01]  /*1b90*/  UISETP.NE.AND UP0, UPT, UR8, 0x10, UPT ;  /* 0x000000100800788c */ /* 0x000fe2000bf05270 */
[----:B------:R-:W-:Y:S02]  /*1ba0*/  VIADD R3, R3, 0xffffffff ;  /* 0xffffffff03037836 */ /* 0x000fe40000000000 */
[C---:B------:R-:W-:Y:S01]  /*1bb0*/  ISETP.NE.AND P1, PT, R4.reuse, 0x10, PT ;  /* 0x000000100400780c */ /* 0x040fe20003f25270 */
[----:B------:R-:W-:Y:S02]  /*1bc0*/  USEL UR4, URZ, 0x1, UP0 ;  /* 0x000000013f047887 */ /* 0x000fe40008000000 */
[----:B------:R-:W-:Y:S01]  /*1bd0*/  USEL UR8, UR8, URZ, UP0 ;  /* 0x0000003f08087287 */ /* 0x000fe20008000000 */
[----:B------:R-:W-:-:S03]  /*1be0*/  SEL R4, R4, RZ, P1 ;  /* 0x000000ff04047207 */ /* 0x000fc60000800000 */
[----:B------:R-:W-:Y:S01]  /*1bf0*/  LOP3.LUT R7, R7, UR4, RZ, 0x3c, !PT ;  /* 0x0000000407077c12 */ /* 0x000fe2000f8e3cff */
[----:B------:R-:W-:Y:S07]  /*1c00*/  @P2 BRA `(.L_x_30) ;  /* 0xfffffffc00382947 */ /* 0x000fee000383ffff */
.L_x_23:
[----:B------:R-:W2:Y:S02]  /*1c10*/  LDC R3, c[0x0][0x28c] ;  /* 0x0000a300ff037b82 */ /* 0x000ea40000000800 */
[----:B--2---:R-:W-:-:S13]  /*1c20*/  ISETP.GE.AND P1, PT, R3, 0x1, PT ;  /* 0x000000010300780c */ /* 0x004fda0003f26270 */
[----:B------:R-:W-:Y:S05]  /*1c30*/  @!P1 BRA `(.L_x_31) ;  /* 0x0000000000349947 */ /* 0x000fea0003800000 */
[----:B------:R-:W-:Y:S05]  /*1c40*/  @!P0 BRA `(.L_x_32) ;  /* 0x0000000000048947 */ /* 0x000fea0003800000 */
[----:B------:R-:W-:Y:S01]  /*1c50*/  BPT.TRAP 0x1 ;  /* 0x000000040000795c */ /* 0x000fe20000300000 */
.L_x_32:
[----:B------:R-:W-:Y:S01]  /*1c60*/  ISETP.NE.AND P0, PT, R22, RZ, PT ;  /* 0x000000ff1600720c */ /* 0x000fe20003f05270 */
[----:B------:R-:W-:-:S12]  /*1c70*/  IMAD.U32 R3, RZ, RZ, UR41 ;  /* 0x00000029ff037e24 */ /* 0x000fd8000f8e00ff */
[----:B------:R-:W-:-:S04]  /*1c80*/  @P0 VIADD R0, R0, UR39 ;  /* 0x0000002700000c36 */ /* 0x000fc80008000000 */
[----:B------:R-:W-:-:S05]  /*1c90*/  @P0 IMAD.SHL.U32 R0, R0, 0x8, RZ ;  /* 0x0000000800000824 */ /* 0x000fca00078e00ff */
[----:B------:R-:W-:-:S04]  /*1ca0*/  @P0 LOP3.LUT R0, R0, 0x78, RZ, 0xc0, !PT ;  /* 0x0000007800000812 */ /* 0x000fc800078ec0ff */
[----:B------:R-:W-:-:S04]  /*1cb0*/  @P0 IADD3 R0, R3, 0x80, R0 ;  /* 0x0000008003000810 */ /* 0x000fc80007ffe000 */
[----:B------:R-:W-:-:S04]  /*1cc0*/  @P0 PRMT R0, R23, 0x654, R0 ;  /* 0x0000065417000816 */ /* 0x000fc80000000000 */
[----:B------:R2:W-:Y:S01]  /*1cd0*/  @P0 SYNCS.ARRIVE.TRANS64.RED.A1T0 RZ, [R0+URZ], RZ ;  /* 0x000000ff00ff09a7 */ /* 0x0005e2000810043f */
[----:B------:R-:W-:-:S13]  /*1ce0*/  ISETP.GT.U32.AND P0, PT, R19, 0x1, PT ;  /* 0x000000011300780c */ /* 0x000fda0003f04070 */
[----:B--2---:R-:W-:Y:S05]  /*1cf0*/  @P0 BRA `(.L_x_31) ;  /* 0x0000000000040947 */ /* 0x004fea0003800000 */
[----:B------:R-:W-:Y:S01]  /*1d00*/  BPT.TRAP 0x1 ;  /* 0x000000040000795c */ /* 0x000fe20000300000 */
.L_x_31:
[----:B------:R-:W2:Y:S01]  /*1d10*/  LDC R7, c[0x0][0x288] ;  /* 0x0000a200ff077b82 */ /* 0x000ea20000000800 */
[--C-:B------:R-:W-:Y:S01]  /*1d20*/  SHF.R.U32.HI R0, RZ, 0x2, R18.reuse ;  /* 0x00000002ff007819 */ /* 0x100fe20000011612 */
[----:B------:R-:W-:Y:S01]  /*1d30*/  UIADD3 UR39, UR40, UR39, URZ ;  /* 0x0000002728277290 */ /* 0x000fe2000fffe03f */
[----:B01----:R-:W-:Y:S01]  /*1d40*/  SHF.R.U32.HI R5, RZ, 0x7, R18 ;  /* 0x00000007ff057819 */ /* 0x003fe20000011612 */
[----:B------:R-:W-:Y:S01]  /*1d50*/  IMAD.SHL.U32 R123, R123, 0x40, RZ ;  /* 0x000000407b7b7824 */ /* 0x000fe200078e00ff */
[----:B------:R-:W-:Y:S01]  /*1d60*/  LOP3.LUT R3, R0, 0x7, RZ, 0xc0, !PT ;  /* 0x0000000700037812 */ /* 0x000fe200078ec0ff */
[----:B------:R-:W-:Y:S01]  /*1d70*/  USHF.R.U32.HI UR4, URZ, 0x4, UR39 ;  /* 0x000000043f047899 */ /* 0x000fe20008011627 */
[C---:B------:R-:W-:Y:S01]  /*1d80*/  LOP3.LUT R4, R18.reuse, 0x60, RZ, 0xc0, !PT ;  /* 0x0000006012047812 */ /* 0x040fe200078ec0ff */
[----:B------:R-:W-:Y:S01]  /*1d90*/  IMAD.SHL.U32 R12, R18, 0x2, RZ ;  /* 0x00000002120c7824 */ /* 0x000fe200078e00ff */
[----:B------:R-:W-:Y:S01]  /*1da0*/  LOP3.LUT R0, R5, 0x1, RZ, 0xc0, !PT ;  /* 0x0000000105007812 */ /* 0x000fe200078ec0ff */
[----:B------:R-:W-:Y:S01]  /*1db0*/  ULOP3.LUT UR4, UR4, 0x1, URZ, 0xc0, !UPT ;  /* 0x0000000104047892 */ /* 0x000fe2000f8ec03f */
[----:B------:R-:W-:Y:S01]  /*1dc0*/  SHF.R.U32.HI R6, RZ, 0x1, R4 ;  /* 0x00000001ff067819 */ /* 0x000fe20000011604 */
[----:B------:R-:W-:Y:S01]  /*1dd0*/  ULDC UR8, c[0x0][0x284] ;  /* 0x0000a10000087ab9 */ /* 0x000fe20000000800 */
[----:B------:R-:W-:Y:S01]  /*1de0*/  UISETP.GT.U32.AND UP1, UPT, UR39, 0xf, UPT ;  /* 0x0000000f2700788c */ /* 0x000fe2000bf24070 */
[----:B------:R-:W-:Y:S01]  /*1df0*/  IMAD.SHL.U32 R4, R0, 0x40, RZ ;  /* 0x0000004000047824 */ /* 0x000fe200078e00ff */
[----:B------:R-:W-:Y:S01]  /*1e00*/  IADD3 R5, RZ, -R6, -R3 ;  /* 0x80000006ff057210 */ /* 0x000fe20007ffe803 */
[----:B------:R-:W-:Y:S01]  /*1e10*/  UISETP.NE.U32.AND UP0, UPT, UR4, 0x1, UPT ;  /* 0x000000010400788c */ /* 0x000fe2000bf05070 */
[----:B------:R-:W-:Y:S01]  /*1e20*/  SHF.R.S32.HI R11, RZ, 0x1f, R121 ;  /* 0x0000001fff0b7819 */ /* 0x000fe20000011479 */
[----:B------:R-:W-:Y:S01]  /*1e30*/  ULDC.64 UR6, c[0x0][0x5d0] ;  /* 0x0001740000067ab9 */ /* 0x000fe20000000a00 */
[----:B------:R-:W-:Y:S01]  /*1e40*/  LOP3.LUT R3, R4, 0x40, R3, 0xe2, !PT ;  /* 0x0000004004037812 */ /* 0x000fe200078ee203 */
[----:B------:R-:W-:Y:S01]  /*1e50*/  UISETP.LT.U32.AND UP1, UPT, UR40, 0x10, UP1 ;  /* 0x000000102800788c */ /* 0x000fe20008f21070 */
[----:B------:R-:W-:Y:S01]  /*1e60*/  LOP3.LUT R4, R18, 0x3, RZ, 0xc0, !PT ;  /* 0x0000000312047812 */ /* 0x000fe200078ec0ff */
[----:B------:R-:W-:Y:S01]  /*1e70*/  UISETP.GT.U32.AND UP0, UPT, UR40, 0xf, !UP0 ;  /* 0x0000000f2800788c */ /* 0x000fe2000c704070 */
[C---:B------:R-:W-:Y:S01]  /*1e80*/  LOP3.LUT R12, R123.reuse, 0x6, R12, 0xf8, !PT ;  /* 0x000000067b0c7812 */ /* 0x040fe200078ef80c */
[----:B------:R-:W-:Y:S01]  /*1e90*/  IMAD R0, R0, -0x40, R5 ;  /* 0xffffffc000007824 */ /* 0x000fe200078e0205 */
[----:B--2---:R-:W-:Y:S01]  /*1ea0*/  ISETP.GE.AND P0, PT, R123, R7, PT ;  /* 0x000000077b00720c */ /* 0x004fe20003f06270 */
[----:B------:R-:W-:Y:S01]  /*1eb0*/  IMAD R10, R4, -0x2, R7 ;  /* 0xfffffffe040a7824 */ /* 0x000fe200078e0207 */
[----:B------:R-:W-:Y:S01]  /*1ec0*/  SHF.R.S32.HI R13, RZ, 0x1f, R12 ;  /* 0x0000001fff0d7819 */ /* 0x000fe2000001140c */
[C---:B------:R-:W-:Y:S01]  /*1ed0*/  IMAD R7, R124.reuse, 0x180, RZ ;  /* 0x000001807c077824 */ /* 0x040fe200078e02ff */
[----:B------:R-:W-:Y:S01]  /*1ee0*/  USEL UR5, URZ, 0x1, !UP1 ;  /* 0x000000013f057887 */ /* 0x000fe2000c800000 */
[----:B------:R-:W-:Y:S01]  /*1ef0*/  IMAD R4, R11, UR6, RZ ;  /* 0x000000060b047c24 */ /* 0x000fe2000f8e02ff */
[----:B------:R-:W-:Y:S01]  /*1f00*/  USEL UR4, URZ, 0x1, !UP0 ;  /* 0x000000013f047887 */ /* 0x000fe2000c000000 */
[----:B------:R-:W-:Y:S01]  /*1f10*/  IMAD.WIDE R124, R124, 0x180, RZ ;  /* 0x000001807c7c7825 */ /* 0x000fe200078e02ff */
[----:B------:R-:W-:Y:S01]  /*1f20*/  ISETP.GE.OR P0, PT, R7, UR8, P0 ;  /* 0x0000000807007c0c */ /* 0x000fe20008706670 */
[----:B------:R-:W-:-:S02]  /*1f30*/  ULOP3.LUT UR39, UR39, 0xf, URZ, 0xc0, !UPT ;  /* 0x0000000f27277892 */ /* 0x000fc4000f8ec03f */
[C---:B------:R-:W-:Y:S01]  /*1f40*/  IMAD R9, R121.reuse, UR7, R4 ;  /* 0x0000000779097c24 */ /* 0x040fe2000f8e0204 */
[----:B------:R-:W-:Y:S01]  /*1f50*/  LOP3.LUT R139, R124, R3, R6, 0xfe, !PT ;  /* 0x000000037c8b7212 */ /* 0x000fe200078efe06 */
[----:B------:R-:W-:Y:S01]  /*1f60*/  IMAD.WIDE.U32 R4, R121, UR6, R12 ;  /* 0x0000000679047c25 */ /* 0x000fe2000f8e000c */
[----:B------:R-:W-:Y:S01]  /*1f70*/  ULOP3.LUT UR38, UR4, UR38, UR5, 0x96, !UPT ;  /* 0x0000002604267292 */ /* 0x000fe2000f8e9605 */
[----:B------:R-:W-:Y:S02]  /*1f80*/  IADD3 R3, -R7, UR8, R0 ;  /* 0x0000000807037c10 */ /* 0x000fe4000fffe100 */
[----:B------:R-:W-:Y:S02]  /*1f90*/  IMAD.IADD R5, R5, 0x1, R9 ;  /* 0x0000000105057824 */ /* 0x000fe400078e0209 */
[----:B------:R-:W-:Y:S02]  /*1fa0*/  IMAD.IADD R10, R10, 0x1, -R123 ;  /* 0x000000010a0a7824 */ /* 0x000fe400078e0a7b */
[----:B------:R-:W-:Y:S01]  /*1fb0*/  IMAD.MOV.U32 R0, RZ, RZ, -0x1 ;  /* 0xffffffffff007424 */ /* 0x000fe200078e00ff */
[----:B------:R-:W-:Y:S06]  /*1fc0*/  @P0 BRA `(.L_x_33) ;  /* 0x0000007000d80947 */ /* 0x000fec0003800000 */
[----:B------:R-:W0:Y:S01]  /*1fd0*/  LDC.64 R20, c[0x0][0x5c8] ;  /* 0x00017200ff147b82 */ /* 0x000e220000000a00 */
[----:B-----5:R-:W-:Y:S01]  /*1fe0*/  FSETP.NEU.AND P0, PT, R122, RZ, PT ;  /* 0x000000ff7a00720b */ /* 0x020fe20003f0d000 */
[----:B------:R-:W-:Y:S01]  /*1ff0*/  BSSY B0, `(.L_x_33) ;  /* 0x0000733000007945 */ /* 0x000fe20003800000 */
[----:B------:R-:W-:-:S04]  /*2000*/  ISETP.GT.AND P1, PT, R3, RZ, PT ;  /* 0x000000ff0300720c */ /* 0x000fc80003f24270 */
[----:B------:R-:W-:Y:S01]  /*2010*/  ISETP.GT.AND P2, PT, R10, RZ, P1 ;  /* 0x000000ff0a00720c */ /* 0x000fe20000f44270 */
[-C--:B0-----:R-:W-:Y:S02]  /*2020*/  IMAD R6, R125, R20.reuse, RZ ;  /* 0x000000147d067224 */ /* 0x081fe400078e02ff */
[----:B------:R-:W-:-:S04]  /*2030*/  IMAD.WIDE.U32 R132, R139, R20, R4 ;  /* 0x000000148b847225 */ /* 0x000fc800078e0004 */
[----:B------:R-:W-:-:S04]  /*2040*/  IMAD R5, R139, R21, R6 ;  /* 0x000000158b057224 */ /* 0x000fc800078e0206 */
[----:B------:R-:W-:Y:S01]  /*2050*/  IMAD.IADD R123, R133, 0x1, R5 ;  /* 0x00000001857b7824 */ /* 0x000fe200078e0205 */
[----:B------:R-:W-:Y:S06]  /*2060*/  @!P0 BRA `(.L_x_34) ;  /* 0x0000004c009c8947 */ /* 0x000fec0003800000 */
[----:B------:R-:W0:Y:S01]  /*2070*/  LDC.64 R136, c[0x0][0x5b8] ;  /* 0x00016e00ff887b82 */ /* 0x000e220000000a00 */
[----:B------:R-:W-:-:S07]  /*2080*/  ULDC.64 UR4, c[0x0][0x5c0] ;  /* 0x0001700000047ab9 */ /* 0x000fce0000000a00 */
[----:B------:R-:W1:Y:S08]  /*2090*/  LDC.64 R14, c[0x0][0x5b0] ;  /* 0x00016c00ff0e7b82 */ /* 0x000e700000000a00 */
[----:B------:R-:W2:Y:S01]  /*20a0*/  LDC.64 R126, c[0x0][0x5a8] ;  /* 0x00016a00ff7e7b82 */ /* 0x000ea20000000a00 */
[-C--:B0-----:R-:W-:Y:S02]  /*20b0*/  IMAD R4, R11, R136.reuse, RZ ;  /* 0x000000880b047224 */ /* 0x081fe400078e02ff */
[----:B------:R-:W-:-:S04]  /*20c0*/  IMAD.WIDE.U32 R134, R121, R136, R12 ;  /* 0x0000008879867225 */ /* 0x000fc800078e000c */
[----:B------:R-:W-:Y:S02]  /*20d0*/  IMAD R129, R121, R137, R4 ;  /* 0x0000008979817224 */ /* 0x000fe400078e0204 */
[-C--:B-1----:R-:W-:Y:S02]  /*20e0*/  IMAD R124, R125, R14.reuse, RZ ;  /* 0x0000000e7d7c7224 */ /* 0x082fe400078e02ff */
[----:B------:R-:W-:Y:S02]  /*20f0*/  IMAD.IADD R9, R135, 0x1, R129 ;  /* 0x0000000187097824 */ /* 0x000fe400078e0281 */
[----:B------:R-:W-:Y:S02]  /*2100*/  IMAD.MOV.U32 R8, RZ, RZ, R134 ;  /* 0x000000ffff087224 */ /* 0x000fe400078e0086 */
[C---:B------:R-:W-:Y:S02]  /*2110*/  IMAD R133, R139.reuse, R15, R124 ;  /* 0x0000000f8b857224 */ /* 0x040fe400078e027c */
[----:B------:R-:W-:-:S04]  /*2120*/  IMAD.WIDE.U32 R4, R139, R14, R8 ;  /* 0x0000000e8b047225 */ /* 0x000fc800078e0008 */
[----:B------:R-:W-:Y:S01]  /*2130*/  IMAD.IADD R5, R5, 0x1, R133 ;  /* 0x0000000105057824 */ /* 0x000fe200078e0285 */
[----:B--2---:R-:W-:-:S04]  /*2140*/  LEA R6, P0, R4, R126, 0x1 ;  /* 0x0000007e04067211 */ /* 0x004fc800078008ff */
[----:B------:R-:W-:-:S05]  /*2150*/  LEA.HI.X R7, R4, R127, R5, 0x1, P0 ;  /* 0x0000007f04077211 */ /* 0x000fca00000f0c05 */
[----:B------:R-:W2:Y:S01]  /*2160*/  @P2 LDG.E.LTC128B.U16 R11, desc[UR36][R6.64] ;  /* 0x00000024060b2981 */ /* 0x000ea2000c1e1520 */
[----:B------:R-:W-:Y:S01]  /*2170*/  IMAD.WIDE.U32 R124, R139, R14, R12 ;  /* 0x0000000e8b7c7225 */ /* 0x000fe200078e000c */
[----:B------:R-:W-:Y:S01]  /*2180*/  LEA R4, P0, R132, UR4, 0x1 ;  /* 0x0000000484047c11 */ /* 0x000fe2000f8008ff */
[----:B------:R-:W-:Y:S01]  /*2190*/  BSSY B1, `(.L_x_35) ;  /* 0x0000012000017945 */ /* 0x000fe20003800000 */
[----:B------:R-:W-:Y:S01]  /*21a0*/  ISETP.GT.AND P3, PT, R10, 0x1, P1 ;  /* 0x000000010a00780c */ /* 0x000fe20000f64270 */
[----:B------:R-:W-:Y:S02]  /*21b0*/  IMAD.IADD R125, R133, 0x1, R125 ;  /* 0x00000001857d7824 */ /* 0x000fe400078e027d */
[----:B------:R-:W-:-:S04]  /*21c0*/  IMAD.WIDE.U32 R130, R121, R136, R124 ;  /* 0x0000008879827225 */ /* 0x000fc800078e007c */
[----:B--2---:R-:W-:-:S04]  /*21d0*/  IMAD.U32 R5, R11, 0x10000, RZ ;  /* 0x000100000b057824 */ /* 0x004fc800078e00ff */
[----:B------:R-:W-:-:S04]  /*21e0*/  FMUL R5, R5, R122 ;  /* 0x0000007a05057220 */ /* 0x000fc80000400000 */
[----:B------:R-:W-:Y:S01]  /*21f0*/  FFMA R5, R88, R120, R5 ;  /* 0x0000007858057223 */ /* 0x000fe20000000005 */
[----:B------:R-:W-:Y:S01]  /*2200*/  IMAD.IADD R88, R129, 0x1, R131 ;  /* 0x0000000181587824 */ /* 0x000fe200078e0283 */
[----:B------:R-:W-:-:S03]  /*2210*/  SHF.L.U64.HI R131, R14, 0x3, R15 ;  /* 0x000000030e837819 */ /* 0x000fc6000001020f */
[----:B------:R-:W-:Y:S02]  /*2220*/  F2FP.BF16.F32.PACK_AB R125, RZ, R5 ;  /* 0x00000005ff7d723e */ /* 0x000fe400000010ff */
[--C-:B------:R-:W-:Y:S02]  /*2230*/  LEA.HI.X R5, R132, UR5, R123.reuse, 0x1, P0 ;  /* 0x0000000584057c11 */ /* 0x100fe400080f0c7b */
[----:B------:R-:W-:Y:S02]  /*2240*/  PRMT R123, R125, 0x7610, R123 ;  /* 0x000076107d7b7816 */ /* 0x000fe4000000007b */
[----:B------:R-:W-:-:S03]  /*2250*/  LEA R124, P0, R130, R126, 0x1 ;  /* 0x0000007e827c7211 */ /* 0x000fc600078008ff */
[----:B------:R0:W-:Y:S01]  /*2260*/  @P2 STG.E.U16 desc[UR36][R4.64], R123 ;  /* 0x0000007b04002986 */ /* 0x0001e2000c101524 */
[----:B------:R-:W-:Y:S01]  /*2270*/  LEA.HI.X R125, R130, R127, R88, 0x1, P0 ;  /* 0x0000007f827d7211 */ /* 0x000fe200000f0c58 */
[----:B------:R-:W-:Y:S01]  /*2280*/  IMAD.SHL.U32 R130, R14, 0x8, RZ ;  /* 0x000000080e827824 */ /* 0x000fe200078e00ff */
[----:B------:R-:W-:Y:S07]  /*2290*/  @!P3 BRA `(.L_x_36) ;  /* 0x000000000004b947 */ /* 0x000fee0003800000 */
[----:B------:R1:W5:Y:S02]  /*22a0*/  LDG.E.LTC128B.U16 R11, desc[UR36][R124.64+0x2] ;  /* 0x000002247c0b7981 */ /* 0x000364000c1e1520 */
.L_x_36:
[----:B------:R-:W-:Y:S05]  /*22b0*/  BSYNC B1 ;  /* 0x0000000000017941 */ /* 0x000fea0003800000 */
.L_x_35:
[----:B0----5:R-:W-:Y:S01]  /*22c0*/  IMAD.U32 R123, R11, 0x10000, RZ ;  /* 0x000100000b7b7824 */ /* 0x021fe200078e00ff */
[----:B------:R-:W-:Y:S01]  /*22d0*/  ISETP.GT.AND P0, PT, R3, 0x8, PT ;  /* 0x000000080300780c */ /* 0x000fe20003f04270 */
[----:B------:R-:W-:-:S04]  /*22e0*/  IMAD.WIDE.U32 R130, R139, R14, R130 ;  /* 0x0000000e8b827225 */ /* 0x000fc800078e0082 */
[----:B------:R-:W-:Y:S01]  /*22f0*/  FMUL R8, R123, R122 ;  /* 0x0000007a7b087220 */ /* 0x000fe20000400000 */
[----:B------:R-:W-:Y:S01]  /*2300*/  ISETP.GT.AND P2, PT, R10, RZ, P0 ;  /* 0x000000ff0a00720c */ /* 0x000fe20000744270 */
[----:B------:R-:W-:Y:S01]  /*2310*/  IMAD.IADD R133, R133, 0x1, R131 ;  /* 0x0000000185857824 */ /* 0x000fe200078e0283 */
[----:B------:R-:W-:Y:S01]  /*2320*/  IADD3 R134, P4, R134, R130, RZ ;  /* 0x0000008286867210 */ /* 0x000fe20007f9e0ff */
[----:B------:R-:W-:Y:S01]  /*2330*/  FFMA R89, R89, R120, R8 ;  /* 0x0000007859597223 */ /* 0x000fe20000000008 */
[----:B------:R-:W-:-:S03]  /*2340*/  PRMT R123, R11, 0x7610, R123 ;  /* 0x000076100b7b7816 */ /* 0x000fc6000000007b */
[----:B------:R-:W-:Y:S01]  /*2350*/  IMAD.X R9, R133, 0x1, R9, P4 ;  /* 0x0000000185097824 */ /* 0x000fe200020e0609 */
[----:B------:R-:W-:Y:S02]  /*2360*/  F2FP.BF16.F32.PACK_AB R89, RZ, R89 ;  /* 0x00000059ff59723e */ /* 0x000fe400000010ff */
[C---:B------:R-:W-:Y:S02]  /*2370*/  LEA R8, P4, R134.reuse, R126, 0x1 ;  /* 0x0000007e86087211 */ /* 0x040fe400078808ff */
[----:B------:R-:W-:Y:S02]  /*2380*/  PRMT R88, R89, 0x7610, R88 ;  /* 0x0000761059587816 */ /* 0x000fe40000000058 */
[----:B------:R-:W-:-:S03]  /*2390*/  LEA.HI.X R9, R134, R127, R9, 0x1, P4 ;  /* 0x0000007f86097211 */ /* 0x000fc600020f0c09 */
[----:B------:R0:W-:Y:S04]  /*23a0*/  @P3 STG.E.U16 desc[UR36][R4.64+0x2], R88 ;  /* 0x0000025804003986 */ /* 0x0001e8000c101524 */
[----:B------:R-:W2:Y:S01]  /*23b0*/  @P2 LDG.E.LTC128B.U16 R123, desc[UR36][R8.64] ;  /* 0x00000024087b2981 */ /* 0x000ea2000c1e1520 */
[----:B------:R-:W-:Y:S01]  /*23c0*/  IADD3 R130, P3, R12, R130, RZ ;  /* 0x000000820c827210 */ /* 0x000fe20007f7e0ff */
[----:B------:R-:W-:Y:S01]  /*23d0*/  BSSY B1, `(.L_x_37) ;  /* 0x0000011000017945 */ /* 0x000fe20003800000 */
[----:B------:R-:W-:-:S03]  /*23e0*/  LEA R12, P4, R20, R4, 0x4 ;  /* 0x00000004140c7211 */ /* 0x000fc600078820ff */
[----:B------:R-:W-:Y:S01]  /*23f0*/  IMAD.X R131, R13, 0x1, R133, P3 ;  /* 0x000000010d837824 */ /* 0x000fe200018e0685 */
[----:B------:R-:W-:Y:S02]  /*2400*/  SHF.L.U64.HI R13, R20, 0x4, R21 ;  /* 0x00000004140d7819 */ /* 0x000fe40000010215 */
[----:B------:R-:W-:Y:S01]  /*2410*/  ISETP.GT.AND P3, PT, R10, 0x1, P0 ;  /* 0x000000010a00780c */ /* 0x000fe20000764270 */
[----:B------:R-:W-:-:S04]  /*2420*/  IMAD.WIDE.U32 R130, R121, R136, R130 ;  /* 0x0000008879827225 */ /* 0x000fc800078e0082 */
[----:B------:R-:W-:Y:S01]  /*2430*/  IMAD.X R13, R13, 0x1, R5, P4 ;  /* 0x000000010d0d7824 */ /* 0x000fe200020e0605 */
[----:B0-----:R-:W-:Y:S01]  /*2440*/  LEA R88, P5, R130, R126, 0x1 ;  /* 0x0000007e82587211 */ /* 0x001fe200078a08ff */
[----:B------:R-:W-:-:S05]  /*2450*/  IMAD.IADD R89, R129, 0x1, R131 ;  /* 0x0000000181597824 */ /* 0x000fca00078e0283 */
[----:B------:R-:W-:Y:S01]  /*2460*/  LEA.HI.X R89, R130, R127, R89, 0x1, P5 ;  /* 0x0000007f82597211 */ /* 0x000fe200028f0c59 */
[----:B--2---:R-:W-:-:S04]  /*2470*/  IMAD.U32 R11, R123, 0x10000, RZ ;  /* 0x000100007b0b7824 */ /* 0x004fc800078e00ff */
[----:B------:R-:W-:-:S04]  /*2480*/  FMUL R11, R11, R122 ;  /* 0x0000007a0b0b7220 */ /* 0x000fc80000400000 */
[----:B------:R-:W-:-:S05]  /*2490*/  FFMA R11, R90, R120, R11 ;  /* 0x000000785a0b7223 */ /* 0x000fca000000000b */
[----:B------:R-:W-:-:S05]  /*24a0*/  F2FP.BF16.F32.PACK_AB R11, RZ, R11 ;  /* 0x0000000bff0b723e */ /* 0x000fca00000010ff */
[----:B------:R0:W-:Y:S01]  /*24b0*/  @P2 STG.E.U16 desc[UR36][R12.64], R11 ;  /* 0x0000000b0c002986 */ /* 0x0001e2000c101524 */
[----:B------:R-:W-:Y:S05]  /*24c0*/  @!P3 BRA `(.L_x_38) ;  /* 0x000000000004b947 */ /* 0x000fea0003800000 */
[----:B------:R2:W5:Y:S02]  /*24d0*/  LDG.E.LTC128B.U16 R123, desc[UR36][R88.64+0x2] ;  /* 0x00000224587b7981 */ /* 0x000564000c1e1520 */
.L_x_38:
[----:B------:R-:W-:Y:S05]  /*24e0*/  BSYNC B1 ;  /* 0x0000000000017941 */ /* 0x000fea0003800000 */
.L_x_37:
[----:B0----5:R-:W-:Y:S01]  /*24f0*/  IMAD.U32 R11, R123, 0x10000, RZ ;  /* 0x000100007b0b7824 */ /* 0x021fe200078e00ff */
[----:B------:R-:W-:Y:S01]  /*2500*/  ISETP.GT.AND P2, PT, R10, 0x8, P1 ;  /* 0x000000080a00780c */ /* 0x000fe20000f44270 */
[----:B------:R-:W-:Y:S02]  /*2510*/  BSSY B1, `(.L_x_39) ;  /* 0x0000007000017945 */ /* 0x000fe40003800000 */
[----:B------:R-:W-:-:S04]  /*2520*/  FMUL R90, R11, R122 ;  /* 0x0000007a0b5a7220 */ /* 0x000fc80000400000 */
[----:B------:R-:W-:-:S05]  /*2530*/  FFMA R90, R91, R120, R90 ;  /* 0x000000785b5a7223 */ /* 0x000fca000000005a */
[----:B------:R-:W-:-:S05]  /*2540*/  F2FP.BF16.F32.PACK_AB R90, RZ, R90 ;  /* 0x0000005aff5a723e */ /* 0x000fca00000010ff */
[----:B------:R0:W-:Y:S01]  /*2550*/  @P3 STG.E.U16 desc[UR36][R12.64+0x2], R90 ;  /* 0x0000025a0c003986 */ /* 0x0001e2000c101524 */
[----:B------:R-:W-:Y:S05]  /*2560*/  @!P2 BRA `(.L_x_40) ;  /* 0x000000000004a947 */ /* 0x000fea0003800000 */
[----:B------:R3:W5:Y:S02]  /*2570*/  LDG.E.LTC128B.U16 R123, desc[UR36][R124.64+0x10] ;  /* 0x000010247c7b7981 */ /* 0x000764000c1e1520 */
.L_x_40:
[----:B------:R-:W-:Y:S05]  /*2580*/  BSYNC B1 ;  /* 0x0000000000017941 */ /* 0x000fea0003800000 */
.L_x_39:
[----:B-----5:R-:W-:Y:S01]  /*2590*/  IMAD.U32 R11, R123, 0x10000, RZ ;  /* 0x000100007b0b7824 */ /* 0x020fe200078e00ff */
        /* <DEDUP_REMOVED lines=8> */
.L_x_42:
[----:B------:R-:W-:Y:S05]  /*2620*/  BSYNC B1 ;  /* 0x0000000000017941 */ /* 0x000fea0003800000 */
.L_x_41:
[----:B----45:R-:W-:Y:S01]  /*2630*/  IMAD.U32 R11, R123, 0x10000, RZ ;  /* 0x000100007b0b7824 */ /* 0x030fe200078e00ff */
[----:B------:R-:W-:Y:S01]  /*2640*/  ISETP.GT.AND P2, PT, R10, 0x8, P0 ;  /* 0x000000080a00780c */ /* 0x000fe20000744270 */
[----:B------:R-:W-:Y:S02]  /*2650*/  BSSY B1, `(.L_x_43) ;  /* 0x0000007000017945 */ /* 0x000fe40003800000 */
[----:B0-----:R-:W-:-:S04]  /*2660*/  FMUL R90, R11, R122 ;  /* 0x0000007a0b5a7220 */ /* 0x001fc80000400000 */
[----:B------:R-:W-:-:S05]  /*2670*/  FFMA R90, R93, R120, R90 ;  /* 0x000000785d5a7223 */ /* 0x000fca000000005a */
[----:B------:R-:W-:-:S05]  /*2680*/  F2FP.BF16.F32.PACK_AB R90, RZ, R90 ;  /* 0x0000005aff5a723e */ /* 0x000fca00000010ff */
[----:B------:R0:W-:Y:S01]  /*2690*/  @P3 STG.E.U16 desc[UR36][R4.64+0x12], R90 ;  /* 0x0000125a04003986 */ /* 0x0001e2000c101524 */
[----:B------:R-:W-:Y:S05]  /*26a0*/  @!P2 BRA `(.L_x_44) ;  /* 0x000000000004a947 */ /* 0x000fea0003800000 */
[----:B------:R4:W5:Y:S02]  /*26b0*/  LDG.E.LTC128B.U16 R123, desc[UR36][R88.64+0x10] ;  /* 0x00001024587b7981 */ /* 0x000964000c1e1520 */
.L_x_44:
[----:B------:R-:W-:Y:S05]  /*26c0*/  BSYNC B1 ;  /* 0x0000000000017941 */ /* 0x000fea0003800000 */
.L_x_43:
        /* <DEDUP_REMOVED lines=9> */
.L_x_46:
[----:B------:R-:W-:Y:S05]  /*2760*/  BSYNC B1 ;  /* 0x0000000000017941 */ /* 0x000fea0003800000 */
.L_x_45:
        /* <DEDUP_REMOVED lines=9> */
.L_x_48:
[----:B------:R-:W-:Y:S05]  /*2800*/  BSYNC B1 ;  /* 0x0000000000017941 */ /* 0x000fea0003800000 */
.L_x_47:
        /* <DEDUP_REMOVED lines=9> */
.L_x_50:
[----:B------:R-:W-:Y:S05]  /*28a0*/  BSYNC B1 ;  /* 0x0000000000017941 */ /* 0x000fea0003800000 */
.L_x_49:
        /* <DEDUP_REMOVED lines=9> */
.L_x_52:
[----:B------:R-:W-:Y:S05]  /*2940*/  BSYNC B1 ;  /* 0x0000000000017941 */ /* 0x000fea0003800000 */
.L_x_51:
        /* <DEDUP_REMOVED lines=9> */
.L_x_54:
[----:B------:R-:W-:Y:S05]  /*29e0*/  BSYNC B1 ;  /* 0x0000000000017941 */ /* 0x000fea0003800000 */
.L_x_53:
        /* <DEDUP_REMOVED lines=9> */
.L_x_56:
[----:B------:R-:W-:Y:S05]  /*2a80*/  BSYNC B1 ;  /* 0x0000000000017941 */ /* 0x000fea0003800000 */
.L_x_55:
        /* <DEDUP_REMOVED lines=9> */
.L_x_58:
[----:B------:R-:W-:Y:S05]  /*2b20*/  BSYNC B1 ;  /* 0x0000000000017941 */ /* 0x000fea0003800000 */
.L_x_57:
        /* <DEDUP_REMOVED lines=9> */
.L_x_60:
[----:B------:R-:W-:Y:S05]  /*2bc0*/  BSYNC B1 ;  /* 0x0000000000017941 */ /* 0x000fea0003800000 */
.L_x_59:
        /* <DEDUP_REMOVED lines=9> */
.L_x_62:
[----:B------:R-:W-:Y:S05]  /*2c60*/  BSYNC B1 ;  /* 0x0000000000017941 */ /* 0x000fea0003800000 */
.L_x_61:
        /* <DEDUP_REMOVED lines=9> */
.L_x_64:
[----:B------:R-:W-:Y:S05]  /*2d00*/  BSYNC B1 ;  /* 0x0000000000017941 */ /* 0x000fea0003800000 */
.L_x_63:
        /* <DEDUP_REMOVED lines=9> */
.L_x_66:
[----:B------:R-:W-:Y:S05]  /*2da0*/  BSYNC B1 ;  /* 0x0000000000017941 */ /* 0x000fea0003800000 */
.L_x_65:
        /* <DEDUP_REMOVED lines=9> */
.L_x_68:
[----:B------:R-:W-:Y:S05]  /*2e40*/  BSYNC B1 ;  /* 0x0000000000017941 */ /* 0x000fea0003800000 */
.L_x_67:
        /* <DEDUP_REMOVED lines=9> */
.L_x_70:
[----:B------:R-:W-:Y:S05]  /*2ee0*/  BSYNC B1 ;  /* 0x0000000000017941 */ /* 0x000fea0003800000 */
.L_x_69:
        /* <DEDUP_REMOVED lines=9> */
.L_x_72:
[----:B------:R-:W-:Y:S05]  /*2f80*/  BSYNC B1 ;  /* 0x0000000000017941 */ /* 0x000fea0003800000 */
.L_x_71:
        /* <DEDUP_REMOVED lines=9> */
.L_x_74:
[----:B------:R-:W-:Y:S05]  /*3020*/  BSYNC B1 ;  /* 0x0000000000017941 */ /* 0x000fea0003800000 */
.L_x_73:
        /* <DEDUP_REMOVED lines=9> */
.L_x_76:
[----:B------:R-:W-:Y:S05]  /*30c0*/  BSYNC B1 ;  /* 0x0000000000017941 */ /* 0x000fea0003800000 */
.L_x_75:
        /* <DEDUP_REMOVED lines=9> */
.L_x_78:
[----:B------:R-:W-:Y:S05]  /*3160*/  BSYNC B1 ;  /* 0x0000000000017941 */ /* 0x000fea0003800000 */
.L_x_77:
        /* <DEDUP_REMOVED lines=9> */
.L_x_80:
[----:B------:R-:W-:Y:S05]  /*3200*/  BSYNC B1 ;  /* 0x0000000000017941 */ /* 0x000fea0003800000 */
.L_x_79:
        /* <DEDUP_REMOVED lines=9> */
.L_x_82:
[----:B------:R-:W-:Y:S05]  /*32a0*/  BSYNC B1 ;  /* 0x0000000000017941 */ /* 0x000fea0003800000 */
.L_x_81:
        /* <DEDUP_REMOVED lines=9> */
.L_x_84:
[----:B------:R-:W-:Y:S05]  /*3340*/  BSYNC B1 ;  /* 0x0000000000017941 */ /* 0x000fea0003800000 */
.L_x_83:
        /* <DEDUP_REMOVED lines=9> */
.L_x_86:
[----:B------:R-:W-:Y:S05]  /*33e0*/  BSYNC B1 ;  /* 0x0000000000017941 */ /* 0x000fea0003800000 */
.L_x_85:
        /* <DEDUP_REMOVED lines=9> */
.L_x_88:
[----:B------:R-:W-:Y:S05]  /*3480*/  BSYNC B1 ;  /* 0x0000000000017941 */ /* 0x000fea0003800000 */
.L_x_87:
        /* <DEDUP_REMOVED lines=9> */
.L_x_90:
[----:B------:R-:W-:Y:S05]  /*3520*/  BSYNC B1 ;  /* 0x0000000000017941 */ /* 0x000fea0003800000 */
.L_x_89:
        /* <DEDUP_REMOVED lines=9> */
.L_x_92:
[----:B------:R-:W-:Y:S05]  /*35c0*/  BSYNC B1 ;  /* 0x0000000000017941 */ /* 0x000fea0003800000 */
.L_x_91:
        /* <DEDUP_REMOVED lines=9> */
.L_x_94:
[----:B------:R-:W-:Y:S05]  /*3660*/  BSYNC B1 ;  /* 0x0000000000017941 */ /* 0x000fea0003800000 */
.L_x_93:
[----:B0----5:R-:W-:Y:S01]  /*3670*/  IMAD.U32 R11, R123, 0x10000, RZ ;  /* 0x000100007b0b7824 */ /* 0x021fe200078e00ff */
[----:B------:R-:W-:Y:S02]  /*3680*/  ISETP.GT.AND P0, PT, R3, 0x80, PT ;  /* 0x000000800300780c */ /* 0x000fe40003f04270 */
[C---:B------:R-:W-:Y:S01]  /*3690*/  SHF.L.U64.HI R91, R14.reuse, 0x8, R15 ;  /* 0x000000080e5b7819 */ /* 0x040fe2000001020f */
[----:B--2-4-:R-:W-:Y:S01]  /*36a0*/  FMUL R88, R11, R122 ;  /* 0x0000007a0b587220 */ /* 0x014fe20000400000 */
[----:B------:R-:W-:Y:S01]  /*36b0*/  IMAD.SHL.U32 R11, R14, 0x100, RZ ;  /* 0x000001000e0b7824 */ /* 0x000fe200078e00ff */
[----:B------:R-:W-:Y:S02]  /*36c0*/  ISETP.GT.AND P3, PT, R10, RZ, P0 ;  /* 0x000000ff0a00720c */ /* 0x000fe40000764270 */
[----:B------:R-:W-:Y:S02]  /*36d0*/  FFMA R88, R119, R120, R88 ;  /* 0x0000007877587223 */ /* 0x000fe40000000058 */
[----:B------:R-:W-:-:S03]  /*36e0*/  IADD3 R14, P2, R11, R6, RZ ;  /* 0x000000060b0e7210 */ /* 0x000fc60007f5e0ff */
[----:B------:R-:W-:Y:S02]  /*36f0*/  F2FP.BF16.F32.PACK_AB R88, RZ, R88 ;  /* 0x00000058ff58723e */ /* 0x000fe400000010ff */
[----:B------:R-:W-:Y:S02]  /*3700*/  IMAD.X R15, R91, 0x1, R7, P2 ;  /* 0x000000015b0f7824 */ /* 0x000fe400010e0607 */
[----:B------:R-:W-:-:S05]  /*3710*/  PRMT R90, R88, 0x7610, R90 ;  /* 0x00007610585a7816 */ /* 0x000fca000000005a */
[----:B------:R0:W-:Y:S04]  /*3720*/  @P1 STG.E.U16 desc[UR36][R12.64+0x72], R90 ;  /* 0x0000725a0c001986 */ /* 0x0001e8000c101524 */
[----:B------:R-:W2:Y:S01]  /*3730*/  @P3 LDG.E.LTC128B.U16 R123, desc[UR36][R14.64] ;  /* 0x000000240e7b3981 */ /* 0x000ea2000c1e1520 */
[----:B------:R-:W-:Y:S01]  /*3740*/  IMAD.SHL.U32 R93, R20, 0x100, RZ ;  /* 0x00000100145d7824 */ /* 0x000fe200078e00ff */
[----:B------:R-:W-:Y:S02]  /*3750*/  LOP3.LUT R95, R11, 0x2, RZ, 0xfc, !PT ;  /* 0x000000020b5f7812 */ /* 0x000fe400078efcff */
[----:B------:R-:W-:Y:S02]  /*3760*/  ISETP.GT.AND P2, PT, R10, 0x1, P0 ;  /* 0x000000010a00780c */ /* 0x000fe40000744270 */
[----:B------:R-:W-:-:S02]  /*3770*/  SHF.L.U64.HI R97, R20, 0x8, R21 ;  /* 0x0000000814617819 */ /* 0x000fc40000010215 */
[----:B------:R-:W-:Y:S02]  /*3780*/  IADD3 R20, P1, R93, R4, RZ ;  /* 0x000000045d147210 */ /* 0x000fe40007f3e0ff */
[----:B------:R-:W-:-:S03]  /*3790*/  IADD3 R88, P4, R95, R6, RZ ;  /* 0x000000065f587210 */ /* 0x000fc60007f9e0ff */
[----:B------:R-:W-:Y:S02]  /*37a0*/  IMAD.X R21, R97, 0x1, R5, P1 ;  /* 0x0000000161157824 */ /* 0x000fe400008e0605 */
[----:B--2---:R-:W-:-:S04]  /*37b0*/  IMAD.U32 R89, R123, 0x10000, RZ ;  /* 0x000100007b597824 */ /* 0x004fc800078e00ff */
[----:B------:R-:W-:-:S04]  /*37c0*/  FMUL R89, R89, R122 ;  /* 0x0000007a59597220 */ /* 0x000fc80000400000 */
[----:B------:R-:W-:-:S05]  /*37d0*/  FFMA R89, R56, R120, R89 ;  /* 0x0000007838597223 */ /* 0x000fca0000000059 */
[----:B------:R-:W-:Y:S01]  /*37e0*/  F2FP.BF16.F32.PACK_AB R56, RZ, R89 ;  /* 0x00000059ff38723e */ /* 0x000fe200000010ff */
[----:B------:R-:W-:-:S03]  /*37f0*/  IMAD.X R89, R91, 0x1, R7, P4 ;  /* 0x000000015b597824 */ /* 0x000fc600020e0607 */
[----:B0-----:R-:W-:-:S05]  /*3800*/  PRMT R90, R56, 0x7610, R90 ;  /* 0x00007610385a7816 */ /* 0x001fca000000005a */
[----:B------:R0:W-:Y:S04]  /*3810*/  @P3 STG.E.U16 desc[UR36][R20.64], R90 ;  /* 0x0000005a14003986 */ /* 0x0001e8000c101524 */
[----:B------:R-:W2:Y:S01]  /*3820*/  @P2 LDG.E.LTC128B.U16 R123, desc[UR36][R88.64] ;  /* 0x00000024587b2981 */ /* 0x000ea2000c1e1520 */
[----:B------:R-:W-:Y:S01]  /*3830*/  ISETP.GT.AND P1, PT, R3, 0x88, PT ;  /* 0x000000880300780c */ /* 0x000fe20003f24270 */
[----:B------:R-:W-:Y:S03]  /*3840*/  BSSY B1, `(.L_x_95) ;  /* 0x000000f000017945 */ /* 0x000fe60003800000 */
[----:B------:R-:W-:Y:S01]  /*3850*/  ISETP.GT.AND P3, PT, R10, RZ, P1 ;  /* 0x000000ff0a00720c */ /* 0x000fe20000f64270 */
[----:B--2---:R-:W-:-:S04]  /*3860*/  IMAD.U32 R99, R123, 0x10000, RZ ;  /* 0x000100007b637824 */ /* 0x004fc800078e00ff */
[----:B------:R-:W-:Y:S01]  /*3870*/  FMUL R56, R99, R122 ;  /* 0x0000007a63387220 */ /* 0x000fe20000400000 */
[----:B------:R-:W-:-:S03]  /*3880*/  LOP3.LUT R99, R93, 0x2, RZ, 0xfc, !PT ;  /* 0x000000025d637812 */ /* 0x000fc600078efcff */
[----:B------:R-:W-:Y:S01]  /*3890*/  FFMA R56, R57, R120, R56 ;  /* 0x0000007839387223 */ /* 0x000fe20000000038 */
[----:B------:R-:W-:-:S04]  /*38a0*/  IADD3 R100, P4, R99, R4, RZ ;  /* 0x0000000463647210 */ /* 0x000fc80007f9e0ff */
[----:B------:R-:W-:Y:S01]  /*38b0*/  F2FP.BF16.F32.PACK_AB R57, RZ, R56 ;  /* 0x00000038ff39723e */ /* 0x000fe200000010ff */
[----:B------:R-:W-:Y:S01]  /*38c0*/  IMAD.X R101, R97, 0x1, R5, P4 ;  /* 0x0000000161657824 */ /* 0x000fe200020e0605 */
[----:B------:R-:W-:Y:S02]  /*38d0*/  IADD3 R56, P4, R11, R8, RZ ;  /* 0x000000080b387210 */ /* 0x000fe40007f9e0ff */
[----:B------:R-:W-:-:S03]  /*38e0*/  PRMT R88, R57, 0x7610, R88 ;  /* 0x0000761039587816 */ /* 0x000fc60000000058 */
[----:B------:R-:W-:Y:S02]  /*38f0*/  IMAD.X R57, R91, 0x1, R9, P4 ;  /* 0x000000015b397824 */ /* 0x000fe400020e0609 */
[----:B------:R0:W-:Y:S01]  /*3900*/  @P2 STG.E.U16 desc[UR36][R100.64], R88 ;  /* 0x0000005864002986 */ /* 0x0001e2000c101524 */
[----:B------:R-:W-:Y:S05]  /*3910*/  @!P3 BRA `(.L_x_96) ;  /* 0x000000000004b947 */ /* 0x000fea0003800000 */
[----:B------:R2:W5:Y:S02]  /*3920*/  LDG.E.LTC128B.U16 R123, desc[UR36][R56.64] ;  /* 0x00000024387b7981 */ /* 0x000564000c1e1520 */
.L_x_96:
[----:B------:R-:W-:Y:S05]  /*3930*/  BSYNC B1 ;  /* 0x0000000000017941 */ /* 0x000fea0003800000 */
.L_x_95:
[----:B-----5:R-:W-:Y:S01]  /*3940*/  IMAD.U32 R89, R123, 0x10000, RZ ;  /* 0x000100007b597824 */ /* 0x020fe200078e00ff */
[----:B0-----:R-:W-:Y:S01]  /*3950*/  IADD3 R88, P4, R93, R12, RZ ;  /* 0x0000000c5d587210 */ /* 0x001fe20007f9e0ff */
[----:B------:R-:W-:Y:S01]  /*3960*/  BSSY B1, `(.L_x_97) ;  /* 0x000000c000017945 */ /* 0x000fe20003800000 */
[----:B------:R-:W-:Y:S01]  /*3970*/  ISETP.GT.AND P2, PT, R10, 0x1, P1 ;  /* 0x000000010a00780c */ /* 0x000fe20000f44270 */
[----:B------:R-:W-:Y:S01]  /*3980*/  FMUL R89, R89, R122 ;  /* 0x0000007a59597220 */ /* 0x000fe20000400000 */
[----:B------:R-:W-:-:S03]  /*3990*/  PRMT R100, R123, 0x7610, R100 ;  /* 0x000076107b647816 */ /* 0x000fc60000000064 */
[----:B------:R-:W-:-:S05]  /*39a0*/  FFMA R89, R58, R120, R89 ;  /* 0x000000783a597223 */ /* 0x000fca0000000059 */
[----:B------:R-:W-:Y:S01]  /*39b0*/  F2FP.BF16.F32.PACK_AB R58, RZ, R89 ;  /* 0x00000059ff3a723e */ /* 0x000fe200000010ff */
[----:B------:R-:W-:-:S05]  /*39c0*/  IMAD.X R89, R97, 0x1, R13, P4 ;  /* 0x0000000161597824 */ /* 0x000fca00020e060d */
[----:B------:R0:W-:Y:S01]  /*39d0*/  @P3 STG.E.U16 desc[UR36][R88.64], R58 ;  /* 0x0000003a58003986 */ /* 0x0001e2000c101524 */
[----:B------:R-:W-:Y:S05]  /*39e0*/  @!P2 BRA `(.L_x_98) ;  /* 0x00000000000ca947 */ /* 0x000fea0003800000 */
[----:B------:R-:W-:-:S05]  /*39f0*/  IADD3 R100, P3, R95, R8, RZ ;  /* 0x000000085f647210 */ /* 0x000fca0007f7e0ff */
[----:B------:R-:W-:-:S05]  /*3a00*/  IMAD.X R101, R91, 0x1, R9, P3 ;  /* 0x000000015b657824 */ /* 0x000fca00018e0609 */
[----:B------:R4:W5:Y:S03]  /*3a10*/  LDG.E.LTC128B.U16 R100, desc[UR36][R100.64] ;  /* 0x0000002464647981 */ /* 0x000966000c1e1520 */
.L_x_98:
[----:B------:R-:W-:Y:S05]  /*3a20*/  BSYNC B1 ;  /* 0x0000000000017941 */ /* 0x000fea0003800000 */
.L_x_97:
[----:B----45:R-:W-:Y:S01]  /*3a30*/  IMAD.U32 R101, R100, 0x10000, RZ ;  /* 0x0001000064657824 */ /* 0x030fe200078e00ff */
[----:B------:R-:W-:Y:S02]  /*3a40*/  ISETP.GT.AND P3, PT, R10, 0x8, P0 ;  /* 0x000000080a00780c */ /* 0x000fe40000764270 */
[----:B------:R-:W-:Y:S01]  /*3a50*/  IADD3 R104, P4, R99, R12, RZ ;  /* 0x0000000c63687210 */ /* 0x000fe20007f9e0ff */
[----:B0-----:R-:W-:Y:S01]  /*3a60*/  FMUL R58, R101, R122 ;  /* 0x0000007a653a7220 */ /* 0x001fe20000400000 */
[----:B------:R-:W-:-:S03]  /*3a70*/  LOP3.LUT R101, R11, 0x10, RZ, 0xfc, !PT ;  /* 0x000000100b657812 */ /* 0x000fc600078efcff */
[----:B------:R-:W-:Y:S01]  /*3a80*/  FFMA R58, R59, R120, R58 ;  /* 0x000000783b3a7223 */ /* 0x000fe2000000003a */
[----:B------:R-:W-:Y:S01]  /*3a90*/  IADD3 R106, P5, R101, R6, RZ ;  /* 0x00000006656a7210 */ /* 0x000fe20007fbe0ff */
[----:B------:R-:W-:-:S03]  /*3aa0*/  IMAD.X R105, R97, 0x1, R13, P4 ;  /* 0x0000000161697824 */ /* 0x000fc600020e060d */
[----:B------:R-:W-:Y:S01]  /*3ab0*/  F2FP.BF16.F32.PACK_AB R58, RZ, R58 ;  /* 0x0000003aff3a723e */ /* 0x000fe200000010ff */
[----:B------:R-:W-:-:S04]  /*3ac0*/  IMAD.X R107, R91, 0x1, R7, P5 ;  /* 0x000000015b6b7824 */ /* 0x000fc800028e0607 */
[----:B------:R0:W-:Y:S04]  /*3ad0*/  @P2 STG.E.U16 desc[UR36][R104.64], R58 ;  /* 0x0000003a68002986 */ /* 0x0001e8000c101524 */
[----:B------:R-:W4:Y:S01]  /*3ae0*/  @P3 LDG.E.LTC128B.U16 R100, desc[UR36][R106.64] ;  /* 0x000000246a643981 */ /* 0x000f22000c1e1520 */
[----:B------:R-:W-:Y:S02]  /*3af0*/  LOP3.LUT R103, R93, 0x10, RZ, 0xfc, !PT ;  /* 0x000000105d677812 */ /* 0x000fe400078efcff */
[----:B------:R-:W-:Y:S02]  /*3b00*/  ISETP.GT.AND P2, PT, R10, 0x9, P0 ;  /* 0x000000090a00780c */ /* 0x000fe40000744270 */
[----:B------:R-:W-:-:S05]  /*3b10*/  IADD3 R108, P4, R103, R4, RZ ;  /* 0x00000004676c7210 */ /* 0x000fca0007f9e0ff */
[----:B------:R-:W-:Y:S02]  /*3b20*/  IMAD.X R109, R97, 0x1, R5, P4 ;  /* 0x00000001616d7824 */ /* 0x000fe400020e0605 */
[----:B----4-:R-:W-:-:S04]  /*3b30*/  IMAD.U32 R59, R100, 0x10000, RZ ;  /* 0x00010000643b7824 */ /* 0x010fc800078e00ff */
[----:B------:R-:W-:-:S04]  /*3b40*/  FMUL R59, R59, R122 ;  /* 0x0000007a3b3b7220 */ /* 0x000fc80000400000 */
[----:B------:R-:W-:Y:S01]  /*3b50*/  FFMA R60, R60, R120, R59 ;  /* 0x000000783c3c7223 */ /* 0x000fe2000000003b */
[----:B------:R-:W-:-:S04]  /*3b60*/  LOP3.LUT R59, R11, 0x12, RZ, 0xfc, !PT ;  /* 0x000000120b3b7812 */ /* 0x000fc800078efcff */
[----:B------:R-:W-:Y:S02]  /*3b70*/  IADD3 R110, P5, R59, R6, RZ ;  /* 0x000000063b6e7210 */ /* 0x000fe40007fbe0ff */
[----:B------:R-:W-:-:S03]  /*3b80*/  F2FP.BF16.F32.PACK_AB R60, RZ, R60 ;  /* 0x0000003cff3c723e */ /* 0x000fc600000010ff */
[----:B------:R-:W-:Y:S01]  /*3b90*/  IMAD.X R111, R91, 0x1, R7, P5 ;  /* 0x000000015b6f7824 */ /* 0x000fe200028e0607 */
[----:B------:R-:W-:-:S05]  /*3ba0*/  PRMT R90, R60, 0x7610, R90 ;  /* 0x000076103c5a7816 */ /* 0x000fca000000005a */
[----:B------:R4:W-:Y:S04]  /*3bb0*/  @P3 STG.E.U16 desc[UR36][R108.64], R90 ;  /* 0x0000005a6c003986 */ /* 0x0009e8000c101524 */
[----:B------:R-:W0:Y:S01]  /*3bc0*/  @P2 LDG.E.LTC128B.U16 R100, desc[UR36][R110.64] ;  /* 0x000000246e642981 */ /* 0x000e22000c1e1520 */
[----:B------:R-:W-:Y:S01]  /*3bd0*/  ISETP.GT.AND P3, PT, R10, 0x8, P1 ;  /* 0x000000080a00780c */ /* 0x000fe20000f64270 */
[----:B------:R-:W-:Y:S01]  /*3be0*/  BSSY B1, `(.L_x_99) ;  /* 0x000000d000017945 */ /* 0x000fe20003800000 */
[----:B0-----:R-:W-:-:S04]  /*3bf0*/  IMAD.U32 R105, R100, 0x10000, RZ ;  /* 0x0001000064697824 */ /* 0x001fc800078e00ff */
[----:B------:R-:W-:Y:S01]  /*3c00*/  FMUL R58, R105, R122 ;  /* 0x0000007a693a7220 */ /* 0x000fe20000400000 */
[----:B------:R-:W-:-:S03]  /*3c10*/  LOP3.LUT R105, R93, 0x12, RZ, 0xfc, !PT ;  /* 0x000000125d697812 */ /* 0x000fc600078efcff */
[----:B------:R-:W-:Y:S01]  /*3c20*/  FFMA R58, R61, R120, R58 ;  /* 0x000000783d3a7223 */ /* 0x000fe2000000003a */
[----:B------:R-:W-:-:S04]  /*3c30*/  IADD3 R60, P4, R105, R4, RZ ;  /* 0x00000004693c7210 */ /* 0x000fc80007f9e0ff */
[----:B------:R-:W-:Y:S01]  /*3c40*/  F2FP.BF16.F32.PACK_AB R58, RZ, R58 ;  /* 0x0000003aff3a723e */ /* 0x000fe200000010ff */
[----:B------:R-:W-:-:S05]  /*3c50*/  IMAD.X R61, R97, 0x1, R5, P4 ;  /* 0x00000001613d7824 */ /* 0x000fca00020e0605 */
[----:B------:R4:W-:Y:S01]  /*3c60*/  @P2 STG.E.U16 desc[UR36][R60.64], R58 ;  /* 0x0000003a3c002986 */ /* 0x0009e2000c101524 */
[----:B------:R-:W-:Y:S05]  /*3c70*/  @!P3 BRA `(.L_x_100) ;  /* 0x00000000000cb947 */ /* 0x000fea0003800000 */
[----:B----4-:R-:W-:-:S05]  /*3c80*/  IADD3 R60, P2, R101, R8, RZ ;  /* 0x00000008653c7210 */ /* 0x010fca0007f5e0ff */
[----:B------:R-:W-:-:S05]  /*3c90*/  IMAD.X R61, R91, 0x1, R9, P2 ;  /* 0x000000015b3d7824 */ /* 0x000fca00010e0609 */
[----:B------:R0:W5:Y:S03]  /*3ca0*/  LDG.E.LTC128B.U16 R100, desc[UR36][R60.64] ;  /* 0x000000243c647981 */ /* 0x000166000c1e1520 */
.L_x_100:
[----:B------:R-:W-:Y:S05]  /*3cb0*/  BSYNC B1 ;  /* 0x0000000000017941 */ /* 0x000fea0003800000 */
.L_x_99:
[----:B0---45:R-:W-:Y:S01]  /*3cc0*/  IMAD.U32 R61, R100, 0x10000, RZ ;  /* 0x00010000643d7824 */ /* 0x031fe200078e00ff */
[----:B------:R-:W-:Y:S01]  /*3cd0*/  IADD3 R60, P4, R103, R12, RZ ;  /* 0x0000000c673c7210 */ /* 0x000fe20007f9e0ff */
[----:B------:R-:W-:Y:S01]  /*3ce0*/  BSSY B1, `(.L_x_101) ;  /* 0x000000b000017945 */ /* 0x000fe20003800000 */
[----:B------:R-:W-:Y:S01]  /*3cf0*/  ISETP.GT.AND P2, PT, R10, 0x9, P1 ;  /* 0x000000090a00780c */ /* 0x000fe20000f44270 */
[----:B------:R-:W-:-:S04]  /*3d00*/  FMUL R61, R61, R122 ;  /* 0x0000007a3d3d7220 */ /* 0x000fc80000400000 */
[----:B------:R-:W-:-:S05]  /*3d10*/  FFMA R61, R62, R120, R61 ;  /* 0x000000783e3d7223 */ /* 0x000fca000000003d */
[----:B------:R-:W-:Y:S01]  /*3d20*/  F2FP.BF16.F32.PACK_AB R58, RZ, R61 ;  /* 0x0000003dff3a723e */ /* 0x000fe200000010ff */
[----:B------:R-:W-:-:S05]  /*3d30*/  IMAD.X R61, R97, 0x1, R13, P4 ;  /* 0x00000001613d7824 */ /* 0x000fca00020e060d */
[----:B------:R0:W-:Y:S01]  /*3d40*/  @P3 STG.E.U16 desc[UR36][R60.64], R58 ;  /* 0x0000003a3c003986 */ /* 0x0001e2000c101524 */
[----:B------:R-:W-:Y:S05]  /*3d50*/  @!P2 BRA `(.L_x_102) ;  /* 0x00000000000ca947 */ /* 0x000fea0003800000 */
[----:B0-----:R-:W-:-:S05]  /*3d60*/  IADD3 R60, P3, R59, R8, RZ ;  /* 0x000000083b3c7210 */ /* 0x001fca0007f7e0ff */
[----:B------:R-:W-:-:S05]  /*3d70*/  IMAD.X R61, R91, 0x1, R9, P3 ;  /* 0x000000015b3d7824 */ /* 0x000fca00018e0609 */
[----:B------:R4:W5:Y:S03]  /*3d80*/  LDG.E.LTC128B.U16 R100, desc[UR36][R60.64] ;  /* 0x000000243c647981 */ /* 0x000966000c1e1520 */
.L_x_102:
[----:B------:R-:W-:Y:S05]  /*3d90*/  BSYNC B1 ;  /* 0x0000000000017941 */ /* 0x000fea0003800000 */
.L_x_101:
[----:B0---45:R-:W-:Y:S01]  /*3da0*/  IMAD.U32 R61, R100, 0x10000, RZ ;  /* 0x00010000643d7824 */ /* 0x031fe200078e00ff */
[----:B------:R-:W-:Y:S02]  /*3db0*/  ISETP.GT.AND P3, PT, R10, 0x10, P0 ;  /* 0x000000100a00780c */ /* 0x000fe40000764270 */
[----:B------:R-:W-:Y:S01]  /*3dc0*/  IADD3 R108, P4, R105, R12, RZ ;  /* 0x0000000c696c7210 */ /* 0x000fe20007f9e0ff */
[----:B------:R-:W-:Y:S01]  /*3dd0*/  FMUL R58, R61, R122 ;  /* 0x0000007a3d3a7220 */ /* 0x000fe20000400000 */
        /* <DEDUP_REMOVED lines=8> */
[----:B------:R-:W-:Y:S01]  /*3e60*/  ISETP.GT.AND P2, PT, R10, 0x11, P0 ;  /* 0x000000110a00780c */ /* 0x000fe20000744270 */
[----:B----4-:R-:W-:-:S04]  /*3e70*/  IMAD.U32 R63, R100, 0x10000, RZ ;  /* 0x00010000643f7824 */ /* 0x010fc800078e00ff */
[----:B------:R-:W-:Y:S01]  /*3e80*/  FMUL R107, R63, R122 ;  /* 0x0000007a3f6b7220 */ /* 0x000fe20000400000 */
[----:B------:R-:W-:-:S03]  /*3e90*/  LOP3.LUT R63, R93, 0x20, RZ, 0xfc, !PT ;  /* 0x000000205d3f7812 */ /* 0x000fc600078efcff */
[----:B------:R-:W-:Y:S01]  /*3ea0*/  FFMA R64, R64, R120, R107 ;  /* 0x0000007840407223 */ /* 0x000fe2000000006b */
[----:B------:R-:W-:Y:S02]  /*3eb0*/  LOP3.LUT R107, R11, 0x22, RZ, 0xfc, !PT ;  /* 0x000000220b6b7812 */ /* 0x000fe400078efcff */
[----:B------:R-:W-:Y:S02]  /*3ec0*/  IADD3 R112, P4, R63, R4, RZ ;  /* 0x000000043f707210 */ /* 0x000fe40007f9e0ff */
[----:B------:R-:W-:Y:S02]  /*3ed0*/  IADD3 R114, P5, R107, R6, RZ ;  /* 0x000000066b727210 */ /* 0x000fe40007fbe0ff */
[----:B------:R-:W-:Y:S01]  /*3ee0*/  F2FP.BF16.F32.PACK_AB R64, RZ, R64 ;  /* 0x00000040ff40723e */ /* 0x000fe200000010ff */
[----:B------:R-:W-:Y:S02]  /*3ef0*/  IMAD.X R113, R97, 0x1, R5, P4 ;  /* 0x0000000161717824 */ /* 0x000fe400020e0605 */
        /* <DEDUP_REMOVED lines=18> */
.L_x_104:
[----:B------:R-:W-:Y:S05]  /*4020*/  BSYNC B1 ;  /* 0x0000000000017941 */ /* 0x000fea0003800000 */
.L_x_103:
        /* <DEDUP_REMOVED lines=13> */
.L_x_106:
[----:B------:R-:W-:Y:S05]  /*4100*/  BSYNC B1 ;  /* 0x0000000000017941 */ /* 0x000fea0003800000 */
.L_x_105:
        /* <DEDUP_REMOVED lines=40> */
.L_x_108:
[----:B------:R-:W-:Y:S05]  /*4390*/  BSYNC B1 ;  /* 0x0000000000017941 */ /* 0x000fea0003800000 */
.L_x_107:
        /* <DEDUP_REMOVED lines=13> */
.L_x_110:
[----:B------:R-:W-:Y:S05]  /*4470*/  BSYNC B1 ;  /* 0x0000000000017941 */ /* 0x000fea0003800000 */
.L_x_109:
        /* <DEDUP_REMOVED lines=18> */
[----:B-1-3--:R-:W-:Y:S02]  /*45a0*/  IADD3 R124, P4, R71, R4, RZ ;  /* 0x00000004477c7210 */ /* 0x00afe40007f9e0ff */
        /* <DEDUP_REMOVED lines=18> */
[----:B-1----:R-:W-:-:S05]  /*46d0*/  IADD3 R72, P2, R69, R8, RZ ;  /* 0x0000000845487210 */ /* 0x002fca0007f5e0ff */
[----:B------:R-:W-:-:S05]  /*46e0*/  IMAD.X R73, R91, 0x1, R9, P2 ;  /* 0x000000015b497824 */ /* 0x000fca00010e0609 */
[----:B------:R0:W5:Y:S03]  /*46f0*/  LDG.E.LTC128B.U16 R100, desc[UR36][R72.64] ;  /* 0x0000002448647981 */ /* 0x000166000c1e1520 */
.L_x_112:
[----:B------:R-:W-:Y:S05]  /*4700*/  BSYNC B1 ;  /* 0x0000000000017941 */ /* 0x000fea0003800000 */
.L_x_111:
        /* <DEDUP_REMOVED lines=13> */
.L_x_114:
[----:B------:R-:W-:Y:S05]  /*47e0*/  BSYNC B1 ;  /* 0x0000000000017941 */ /* 0x000fea0003800000 */
.L_x_113:
        /* <DEDUP_REMOVED lines=11> */
[----:B------:R-:W3:Y:S01]  /*48a0*/  @P3 LDG.E.LTC128B.U16 R100, desc[UR36][R126.64] ;  /* 0x000000247e643981 */ /* 0x000ee2000c1e1520 */
[----:B------:R-:W-:Y:S01]  /*48b0*/  ISETP.GT.AND P2, PT, R10, 0x29, P0 ;  /* 0x000000290a00780c */ /* 0x000fe20000744270 */
[----:B---3--:R-:W-:-:S04]  /*48c0*/  IMAD.U32 R75, R100, 0x10000, RZ ;  /* 0x00010000644b7824 */ /* 0x008fc800078e00ff */
        /* <DEDUP_REMOVED lines=11> */
[----:B------:R-:W3:Y:S01]  /*4980*/  @P2 LDG.E.LTC128B.U16 R100, desc[UR36][R132.64] ;  /* 0x0000002484642981 */ /* 0x000ee2000c1e1520 */
[----:B------:R-:W-:Y:S01]  /*4990*/  ISETP.GT.AND P3, PT, R10, 0x28, P1 ;  /* 0x000000280a00780c */ /* 0x000fe20000f64270 */
[----:B------:R-:W-:Y:S01]  /*49a0*/  BSSY B1, `(.L_x_115) ;  /* 0x000000d000017945 */ /* 0x000fe20003800000 */
[----:B---3--:R-:W-:-:S04]  /*49b0*/  IMAD.U32 R121, R100, 0x10000, RZ ;  /* 0x0001000064797824 */ /* 0x008fc800078e00ff */
[----:B0-----:R-:W-:Y:S01]  /*49c0*/  FMUL R58, R121, R122 ;  /* 0x0000007a793a7220 */ /* 0x001fe20000400000 */
        /* <DEDUP_REMOVED lines=10> */
.L_x_116:
[----:B------:R-:W-:Y:S05]  /*4a70*/  BSYNC B1 ;  /* 0x0000000000017941 */ /* 0x000fea0003800000 */
.L_x_115:
        /* <DEDUP_REMOVED lines=13> */
.L_x_118:
[----:B------:R-:W-:Y:S05]  /*4b50*/  BSYNC B1 ;  /* 0x0000000000017941 */ /* 0x000fea0003800000 */
.L_x_117:
        /* <DEDUP_REMOVED lines=40> */
.L_x_120:
[----:B------:R-:W-:Y:S05]  /*4de0*/  BSYNC B1 ;  /* 0x0000000000017941 */ /* 0x000fea0003800000 */
.L_x_119:
        /* <DEDUP_REMOVED lines=13> */
.L_x_122:
[----:B------:R-:W-:Y:S05]  /*4ec0*/  BSYNC B1 ;  /* 0x0000000000017941 */ /* 0x000fea0003800000 */
.L_x_121:
        /* <DEDUP_REMOVED lines=12> */
[----:B------:R-:W-:Y:S02]  /*4f90*/  LOP3.LUT R127, R93, 0x70, RZ, 0xfc, !PT ;  /* 0x000000705d7f7812 */ /* 0x000fe400078efcff */
[----:B------:R-:W-:Y:S02]  /*4fa0*/  ISETP.GT.AND P0, PT, R10, 0x39, P0 ;  /* 0x000000390a00780c */ /* 0x000fe40000704270 */
[----:B------:R-:W-:-:S05]  /*4fb0*/  IADD3 R134, P2, R127, R4, RZ ;  /* 0x000000047f867210 */ /* 0x000fca0007f5e0ff */
[----:B------:R-:W-:Y:S02]  /*4fc0*/  IMAD.X R135, R97, 0x1, R5, P2 ;  /* 0x0000000161877824 */ /* 0x000fe400010e0605 */
[----:B---3--:R-:W-:-:S04]  /*4fd0*/  IMAD.U32 R83, R100, 0x10000, RZ ;  /* 0x0001000064537824 */ /* 0x008fc800078e00ff */
[----:B------:R-:W-:-:S04]  /*4fe0*/  FMUL R83, R83, R122 ;  /* 0x0000007a53537220 */ /* 0x000fc80000400000 */
[----:B------:R-:W-:Y:S01]  /*4ff0*/  FFMA R84, R84, R120, R83 ;  /* 0x0000007854547223 */ /* 0x000fe20000000053 */
[----:B------:R-:W-:-:S04]  /*5000*/  LOP3.LUT R83, R11, 0x72, RZ, 0xfc, !PT ;  /* 0x000000720b537812 */ /* 0x000fc800078efcff */
[----:B------:R-:W-:Y:S02]  /*5010*/  IADD3 R136, P4, R83, R6, RZ ;  /* 0x0000000653887210 */ /* 0x000fe40007f9e0ff */
[----:B------:R-:W-:-:S03]  /*5020*/  F2FP.BF16.F32.PACK_AB R84, RZ, R84 ;  /* 0x00000054ff54723e */ /* 0x000fc600000010ff */
[----:B------:R-:W-:Y:S02]  /*5030*/  IMAD.X R137, R91, 0x1, R7, P4 ;  /* 0x000000015b897824 */ /* 0x000fe400020e0607 */
[----:B------:R0:W-:Y:S04]  /*5040*/  @P3 STG.E.U16 desc[UR36][R134.64], R84 ;  /* 0x0000005486003986 */ /* 0x0001e8000c101524 */
[----:B------:R-:W3:Y:S01]  /*5050*/  @P0 LDG.E.LTC128B.U16 R100, desc[UR36][R136.64] ;  /* 0x0000002488640981 */ /* 0x000ee2000c1e1520 */
[----:B------:R-:W-:Y:S01]  /*5060*/  ISETP.GT.AND P2, PT, R10, 0x38, P1 ;  /* 0x000000380a00780c */ /* 0x000fe20000f44270 */
[----:B------:R-:W-:Y:S01]  /*5070*/  BSSY B1, `(.L_x_123) ;  /* 0x000000d000017945 */ /* 0x000fe20003800000 */
[----:B---3--:R-:W-:-:S04]  /*5080*/  IMAD.U32 R7, R100, 0x10000, RZ ;  /* 0x0001000064077824 */ /* 0x008fc800078e00ff */
        /* <DEDUP_REMOVED lines=8> */
[----:B0-----:R-:W-:-:S05]  /*5110*/  IADD3 R4, P0, R81, R8, RZ ;  /* 0x0000000851047210 */ /* 0x001fca0007f1e0ff */
[----:B------:R-:W-:-:S05]  /*5120*/  IMAD.X R5, R91, 0x1, R9, P0 ;  /* 0x000000015b057824 */ /* 0x000fca00000e0609 */
[----:B------:R1:W5:Y:S03]  /*5130*/  LDG.E.LTC128B.U16 R100, desc[UR36][R4.64] ;  /* 0x0000002404647981 */ /* 0x000366000c1e1520 */
.L_x_124:
[----:B------:R-:W-:Y:S05]  /*5140*/  BSYNC B1 ;  /* 0x0000000000017941 */ /* 0x000fea0003800000 */
.L_x_123:
[----:B01---5:R-:W-:Y:S01]  /*5150*/  IMAD.U32 R5, R100, 0x10000, RZ ;  /* 0x0001000064057824 */ /* 0x023fe200078e00ff */
[----:B------:R-:W-:Y:S01]  /*5160*/  IADD3 R4, P0, R127, R12, RZ ;  /* 0x0000000c7f047210 */ /* 0x000fe20007f1e0ff */
[----:B------:R-:W-:Y:S01]  /*5170*/  BSSY B1, `(.L_x_125) ;  /* 0x000000b000017945 */ /* 0x000fe20003800000 */
[----:B------:R-:W-:Y:S01]  /*5180*/  ISETP.GT.AND P1, PT, R10, 0x39, P1 ;  /* 0x000000390a00780c */ /* 0x000fe20000f24270 */
[----:B------:R-:W-:-:S04]  /*5190*/  FMUL R5, R5, R122 ;  /* 0x0000007a05057220 */ /* 0x000fc80000400000 */
[----:B------:R-:W-:-:S05]  /*51a0*/  FFMA R5, R86, R120, R5 ;  /* 0x0000007856057223 */ /* 0x000fca0000000005 */
[----:B------:R-:W-:Y:S01]  /*51b0*/  F2FP.BF16.F32.PACK_AB R6, RZ, R5 ;  /* 0x00000005ff06723e */ /* 0x000fe200000010ff */
[----:B------:R-:W-:Y:S01]  /*51c0*/  IMAD.X R5, R97, 0x1, R13, P0 ;  /* 0x0000000161057824 */ /* 0x000fe200000e060d */
[----:B------:R-:W-:-:S04]  /*51d0*/  IADD3 R8, P0, R83, R8, RZ ;  /* 0x0000000853087210 */ /* 0x000fc80007f1e0ff */
[----:B------:R0:W-:Y:S01]  /*51e0*/  @P2 STG.E.U16 desc[UR36][R4.64], R6 ;  /* 0x0000000604002986 */ /* 0x0001e2000c101524 */
[----:B------:R-:W-:Y:S01]  /*51f0*/  IMAD.X R9, R91, 0x1, R9, P0 ;  /* 0x000000015b097824 */ /* 0x000fe200000e0609 */
[----:B------:R-:W-:Y:S07]  /*5200*/  @!P1 BRA `(.L_x_126) ;  /* 0x0000000000049947 */ /* 0x000fee0003800000 */
[----:B------:R1:W5:Y:S02]  /*5210*/  LDG.E.LTC128B.U16 R100, desc[UR36][R8.64] ;  /* 0x0000002408647981 */ /* 0x000364000c1e1520 */
.L_x_126:
[----:B------:R-:W-:Y:S05]  /*5220*/  BSYNC B1 ;  /* 0x0000000000017941 */ /* 0x000fea0003800000 */
.L_x_125:
[----:B0----5:R-:W-:Y:S01]  /*5230*/  IMAD.U32 R5, R100, 0x10000, RZ ;  /* 0x0001000064057824 */ /* 0x021fe200078e00ff */
[----:B------:R-:W-:Y:S01]  /*5240*/  ISETP.GT.AND P0, PT, R3, 0x100, PT ;  /* 0x000001000300780c */ /* 0x000fe20003f04270 */
[----:B------:R-:W-:Y:S02]  /*5250*/  BSSY B1, `(.L_x_127) ;  /* 0x000000c000017945 */ /* 0x000fe40003800000 */
[----:B------:R-:W-:Y:S01]  /*5260*/  FMUL R4, R5, R122 ;  /* 0x0000007a05047220 */ /* 0x000fe20000400000 */
[----:B------:R-:W-:-:S03]  /*5270*/  ISETP.GT.AND P2, PT, R10, RZ, P0 ;  /* 0x000000ff0a00720c */ /* 0x000fc60000744270 */
        /* <DEDUP_REMOVED lines=9> */
.L_x_128:
[----:B------:R-:W-:Y:S05]  /*5310*/  BSYNC B1 ;  /* 0x0000000000017941 */ /* 0x000fea0003800000 */
.L_x_127:
[----:B0--3-5:R-:W-:Y:S01]  /*5320*/  IMAD.U32 R5, R100, 0x10000, RZ ;  /* 0x0001000064057824 */ /* 0x029fe200078e00ff */
        /* <DEDUP_REMOVED lines=12> */
.L_x_130:
[----:B------:R-:W-:Y:S05]  /*53f0*/  BSYNC B1 ;  /* 0x0000000000017941 */ /* 0x000fea0003800000 */
.L_x_129:
[----:B0--3-5:R-:W-:Y:S01]  /*5400*/  IMAD.U32 R5, R100, 0x10000, RZ ;  /* 0x0001000064057824 */ /* 0x029fe200078e00ff */
        /* <DEDUP_REMOVED lines=13> */
.L_x_132:
[----:B------:R-:W-:Y:S05]  /*54e0*/  BSYNC B1 ;  /* 0x0000000000017941 */ /* 0x000fea0003800000 */
.L_x_131:
[----:B-----5:R-:W-:Y:S01]  /*54f0*/  IMAD.U32 R3, R100, 0x10000, RZ ;  /* 0x0001000064037824 */ /* 0x020fe200078e00ff */
[----:B0--3--:R-:W-:Y:S01]  /*5500*/  IADD3 R4, P4, R88, R93, RZ ;  /* 0x0000005d58047210 */ /* 0x009fe20007f9e0ff */
[----:B------:R-:W-:Y:S01]  /*5510*/  BSSY B1, `(.L_x_133) ;  /* 0x000000b000017945 */ /* 0x000fe20003800000 */
[----:B------:R-:W-:Y:S01]  /*5520*/  ISETP.GT.AND P3, PT, R10, 0x1, P1 ;  /* 0x000000010a00780c */ /* 0x000fe20000f64270 */
[----:B------:R-:W-:Y:S02]  /*5530*/  FMUL R3, R3, R122 ;  /* 0x0000007a03037220 */ /* 0x000fe40000400000 */
[----:B------:R-:W-:Y:S02]  /*5540*/  IMAD.X R5, R89, 0x1, R97, P4 ;  /* 0x0000000159057824 */ /* 0x000fe400020e0661 */
[----:B------:R-:W-:-:S05]  /*5550*/  FFMA R3, R26, R120, R3 ;  /* 0x000000781a037223 */ /* 0x000fca0000000003 */
[----:B------:R-:W-:-:S05]  /*5560*/  F2FP.BF16.F32.PACK_AB R3, RZ, R3 ;  /* 0x00000003ff03723e */ /* 0x000fca00000010ff */
[----:B------:R0:W-:Y:S01]  /*5570*/  @P2 STG.E.U16 desc[UR36][R4.64], R3 ;  /* 0x0000000304002986 */ /* 0x0001e2000c101524 */
[----:B------:R-:W-:Y:S05]  /*5580*/  @!P3 BRA `(.L_x_134) ;  /* 0x00000000000cb947 */ /* 0x000fea0003800000 */
[----:B0-----:R-:W-:-:S05]  /*5590*/  IADD3 R4, P2, R56, R95, RZ ;  /* 0x0000005f38047210 */ /* 0x001fca0007f5e0ff */
[----:B------:R-:W-:-:S05]  /*55a0*/  IMAD.X R5, R57, 0x1, R91, P2 ;  /* 0x0000000139057824 */ /* 0x000fca00010e065b */
[----:B------:R3:W5:Y:S03]  /*55b0*/  LDG.E.LTC128B.U16 R100, desc[UR36][R4.64] ;  /* 0x0000002404647981 */ /* 0x000766000c1e1520 */
.L_x_134:
[----:B------:R-:W-:Y:S05]  /*55c0*/  BSYNC B1 ;  /* 0x0000000000017941 */ /* 0x000fea0003800000 */
.L_x_133:
[----:B0----5:R-:W-:Y:S01]  /*55d0*/  IMAD.U32 R3, R100, 0x10000, RZ ;  /* 0x0001000064037824 */ /* 0x021fe200078e00ff */
[----:B------:R-:W-:Y:S01]  /*55e0*/  ISETP.GT.AND P2, PT, R10, 0x8, P0 ;  /* 0x000000080a00780c */ /* 0x000fe20000744270 */
[----:B------:R-:W-:Y:S02]  /*55f0*/  BSSY B1, `(.L_x_135) ;  /* 0x000000b000017945 */ /* 0x000fe40003800000 */
[----:B---3--:R-:W-:-:S04]  /*5600*/  FMUL R4, R3, R122 ;  /* 0x0000007a03047220 */ /* 0x008fc80000400000 */
        /* <DEDUP_REMOVED lines=9> */
.L_x_136:
[----:B------:R-:W-:Y:S05]  /*56a0*/  BSYNC B1 ;  /* 0x0000000000017941 */ /* 0x000fea0003800000 */
.L_x_135:
        /* <DEDUP_REMOVED lines=13> */
.L_x_138:
[----:B------:R-:W-:Y:S05]  /*5780*/  BSYNC B1 ;  /* 0x0000000000017941 */ /* 0x000fea0003800000 */
.L_x_137:
        /* <DEDUP_REMOVED lines=13> */
.L_x_140:
[----:B------:R-:W-:Y:S05]  /*5860*/  BSYNC B1 ;  /* 0x0000000000017941 */ /* 0x000fea0003800000 */
.L_x_139:
        /* <DEDUP_REMOVED lines=13> */
.L_x_142:
[----:B------:R-:W-:Y:S05]  /*5940*/  BSYNC B1 ;  /* 0x0000000000017941 */ /* 0x000fea0003800000 */
.L_x_141:
        /* <DEDUP_REMOVED lines=13> */
.L_x_144:
[----:B------:R-:W-:Y:S05]  /*5a20*/  BSYNC B1 ;  /* 0x0000000000017941 */ /* 0x000fea0003800000 */
.L_x_143:
        /* <DEDUP_REMOVED lines=13> */
.L_x_146:
[----:B------:R-:W-:Y:S05]  /*5b00*/  BSYNC B1 ;  /* 0x0000000000017941 */ /* 0x000fea0003800000 */
.L_x_145:
        /* <DEDUP_REMOVED lines=13> */
.L_x_148:
[----:B------:R-:W-:Y:S05]  /*5be0*/  BSYNC B1 ;  /* 0x0000000000017941 */ /* 0x000fea0003800000 */
.L_x_147:
        /* <DEDUP_REMOVED lines=13> */
.L_x_150:
[----:B------:R-:W-:Y:S05]  /*5cc0*/  BSYNC B1 ;  /* 0x0000000000017941 */ /* 0x000fea0003800000 */
.L_x_149:
        /* <DEDUP_REMOVED lines=13> */
.L_x_152:
[----:B------:R-:W-:Y:S05]  /*5da0*/  BSYNC B1 ;  /* 0x0000000000017941 */ /* 0x000fea0003800000 */
.L_x_151:
        /* <DEDUP_REMOVED lines=13> */
.L_x_154:
[----:B------:R-:W-:Y:S05]  /*5e80*/  BSYNC B1 ;  /* 0x0000000000017941 */ /* 0x000fea0003800000 */
.L_x_153:
        /* <DEDUP_REMOVED lines=13> */
.L_x_156:
[----:B------:R-:W-:Y:S05]  /*5f60*/  BSYNC B1 ;  /* 0x0000000000017941 */ /* 0x000fea0003800000 */
.L_x_155:
        /* <DEDUP_REMOVED lines=13> */
.L_x_158:
[----:B------:R-:W-:Y:S05]  /*6040*/  BSYNC B1 ;  /* 0x0000000000017941 */ /* 0x000fea0003800000 */
.L_x_157:
        /* <DEDUP_REMOVED lines=13> */
.L_x_160:
[----:B------:R-:W-:Y:S05]  /*6120*/  BSYNC B1 ;  /* 0x0000000000017941 */ /* 0x000fea0003800000 */
.L_x_159:
        /* <DEDUP_REMOVED lines=13> */
.L_x_162:
[----:B------:R-:W-:Y:S05]  /*6200*/  BSYNC B1 ;  /* 0x0000000000017941 */ /* 0x000fea0003800000 */
.L_x_161:
        /* <DEDUP_REMOVED lines=13> */
.L_x_164:
[----:B------:R-:W-:Y:S05]  /*62e0*/  BSYNC B1 ;  /* 0x0000000000017941 */ /* 0x000fea0003800000 */
.L_x_163:
        /* <DEDUP_REMOVED lines=13> */
.L_x_166:
[----:B------:R-:W-:Y:S05]  /*63c0*/  BSYNC B1 ;  /* 0x0000000000017941 */ /* 0x000fea0003800000 */
.L_x_165:
        /* <DEDUP_REMOVED lines=13> */
.L_x_168:
[----:B------:R-:W-:Y:S05]  /*64a0*/  BSYNC B1 ;  /* 0x0000000000017941 */ /* 0x000fea0003800000 */
.L_x_167:
        /* <DEDUP_REMOVED lines=13> */
.L_x_170:
[----:B------:R-:W-:Y:S05]  /*6580*/  BSYNC B1 ;  /* 0x0000000000017941 */ /* 0x000fea0003800000 */
.L_x_169:
        /* <DEDUP_REMOVED lines=13> */
.L_x_172:
[----:B------:R-:W-:Y:S05]  /*6660*/  BSYNC B1 ;  /* 0x0000000000017941 */ /* 0x000fea0003800000 */
.L_x_171:
        /* <DEDUP_REMOVED lines=13> */
.L_x_174:
[----:B------:R-:W-:Y:S05]  /*6740*/  BSYNC B1 ;  /* 0x0000000000017941 */ /* 0x000fea0003800000 */
.L_x_173:
        /* <DEDUP_REMOVED lines=13> */
.L_x_176:
[----:B------:R-:W-:Y:S05]  /*6820*/  BSYNC B1 ;  /* 0x0000000000017941 */ /* 0x000fea0003800000 */
.L_x_175:
        /* <DEDUP_REMOVED lines=13> */
.L_x_178:
[----:B------:R-:W-:Y:S05]  /*6900*/  BSYNC B1 ;  /* 0x0000000000017941 */ /* 0x000fea0003800000 */
.L_x_177:
        /* <DEDUP_REMOVED lines=13> */
.L_x_180:
[----:B------:R-:W-:Y:S05]  /*69e0*/  BSYNC B1 ;  /* 0x0000000000017941 */ /* 0x000fea0003800000 */
.L_x_179:
        /* <DEDUP_REMOVED lines=13> */
.L_x_182:
[----:B------:R-:W-:Y:S05]  /*6ac0*/  BSYNC B1 ;  /* 0x0000000000017941 */ /* 0x000fea0003800000 */
.L_x_181:
        /* <DEDUP_REMOVED lines=13> */
.L_x_184:
[----:B------:R-:W-:Y:S05]  /*6ba0*/  BSYNC B1 ;  /* 0x0000000000017941 */ /* 0x000fea0003800000 */
.L_x_183:
[----:B-----5:R-:W-:Y:S01]  /*6bb0*/  IMAD.U32 R3, R100, 0x10000, RZ ;  /* 0x0001000064037824 */ /* 0x020fe200078e00ff */
[----:B0--3--:R-:W-:Y:S01]  /*6bc0*/  IADD3 R4, P3, R127, R20, RZ ;  /* 0x000000147f047210 */ /* 0x009fe20007f7e0ff */
[----:B------:R-:W-:Y:S01]  /*6bd0*/  BSSY B1, `(.L_x_185) ;  /* 0x000000b000017945 */ /* 0x000fe20003800000 */
[----:B------:R-:W-:Y:S01]  /*6be0*/  ISETP.GT.AND P0, PT, R10, 0x39, P0 ;  /* 0x000000390a00780c */ /* 0x000fe20000704270 */
[----:B------:R-:W-:Y:S02]  /*6bf0*/  FMUL R3, R3, R122 ;  /* 0x0000007a03037220 */ /* 0x000fe40000400000 */
[----:B------:R-:W-:Y:S01]  /*6c00*/  IMAD.X R5, R21, 0x1, R97, P3 ;  /* 0x0000000115057824 */ /* 0x000fe200018e0661 */
[----:B-1----:R-:W-:Y:S01]  /*6c10*/  IADD3 R8, P3, R83, R14, RZ ;  /* 0x0000000e53087210 */ /* 0x002fe20007f7e0ff */
[----:B------:R-:W-:-:S04]  /*6c20*/  FFMA R3, R52, R120, R3 ;  /* 0x0000007834037223 */ /* 0x000fc80000000003 */
[----:B------:R-:W-:Y:S01]  /*6c30*/  IMAD.X R9, R15, 0x1, R91, P3 ;  /* 0x000000010f097824 */ /* 0x000fe200018e065b */
[----:B------:R-:W-:-:S05]  /*6c40*/  F2FP.BF16.F32.PACK_AB R3, RZ, R3 ;  /* 0x00000003ff03723e */ /* 0x000fca00000010ff */
[----:B------:R0:W-:Y:S01]  /*6c50*/  @P2 STG.E.U16 desc[UR36][R4.64], R3 ;  /* 0x0000000304002986 */ /* 0x0001e2000c101524 */
[----:B------:R-:W-:Y:S05]  /*6c60*/  @!P0 BRA `(.L_x_186) ;  /* 0x0000000000048947 */ /* 0x000fea0003800000 */
[----:B------:R1:W5:Y:S02]  /*6c70*/  LDG.E.LTC128B.U16 R100, desc[UR36][R8.64] ;  /* 0x0000002408647981 */ /* 0x000364000c1e1520 */
.L_x_186:
[----:B------:R-:W-:Y:S05]  /*6c80*/  BSYNC B1 ;  /* 0x0000000000017941 */ /* 0x000fea0003800000 */
.L_x_185:
[----:B0----5:R-:W-:Y:S01]  /*6c90*/  IMAD.U32 R3, R100, 0x10000, RZ ;  /* 0x0001000064037824 */ /* 0x021fe200078e00ff */
[----:B------:R-:W-:Y:S01]  /*6ca0*/  ISETP.GT.AND P3, PT, R10, 0x38, P1 ;  /* 0x000000380a00780c */ /* 0x000fe20000f64270 */
[----:B------:R-:W-:Y:S02]  /*6cb0*/  BSSY B1, `(.L_x_187) ;  /* 0x000000b000017945 */ /* 0x000fe40003800000 */
[----:B------:R-:W-:-:S04]  /*6cc0*/  FMUL R4, R3, R122 ;  /* 0x0000007a03047220 */ /* 0x000fc80000400000 */
        /* <DEDUP_REMOVED lines=9> */
.L_x_188:
[----:B------:R-:W-:Y:S05]  /*6d60*/  BSYNC B1 ;  /* 0x0000000000017941 */ /* 0x000fea0003800000 */
.L_x_187:
        /* <DEDUP_REMOVED lines=13> */
.L_x_190:
[----:B------:R-:W-:Y:S05]  /*6e40*/  BSYNC B1 ;  /* 0x0000000000017941 */ /* 0x000fea0003800000 */
.L_x_189:
[----:B------:R-:W-:Y:S05]  /*6e50*/  @!P1 BRA `(.L_x_191) ;  /* 0x0000002400309947 */ /* 0x000fea0003800000 */
[----:B0----5:R-:W-:-:S04]  /*6e60*/  IMAD.U32 R3, R100, 0x10000, RZ ;  /* 0x0001000064037824 */ /* 0x021fc800078e00ff */
[----:B------:R-:W-:-:S04]  /*6e70*/  FMUL R4, R3, R122 ;  /* 0x0000007a03047220 */ /* 0x000fc80000400000 */
[----:B------:R-:W-:Y:S01]  /*6e80*/  FFMA R55, R55, R120, R4 ;  /* 0x0000007837377223 */ /* 0x000fe20000000004 */
[----:B------:R-:W-:-:S04]  /*6e90*/  IADD3 R4, P0, R7, R88, RZ ;  /* 0x0000005807047210 */ /* 0x000fc80007f1e0ff */
[----:B------:R-:W-:Y:S01]  /*6ea0*/  F2FP.BF16.F32.PACK_AB R55, RZ, R55 ;  /* 0x00000037ff37723e */ /* 0x000fe200000010ff */
[----:B------:R-:W-:-:S05]  /*6eb0*/  IMAD.X R5, R89, 0x1, R97, P0 ;  /* 0x0000000159057824 */ /* 0x000fca00000e0661 */
[----:B------:R3:W-:Y:S01]  /*6ec0*/  STG.E.U16 desc[UR36][R4.64], R55 ;  /* 0x0000003704007986 */ /* 0x0007e2000c101524 */
[----:B------:R-:W-:Y:S05]  /*6ed0*/  BRA `(.L_x_191) ;  /* 0x0000002400107947 */ /* 0x000fea0003800000 */
.L_x_34:
[----:B------:R-:W-:Y:S01]  /*6ee0*/  ULDC.64 UR4, c[0x0][0x5c0] ;  /* 0x0001700000047ab9 */ /* 0x000fe20000000a00 */
[-C--:B------:R-:W-:Y:S01]  /*6ef0*/  FMUL R88, R88, R120.reuse ;  /* 0x0000007858587220 */ /* 0x080fe20000400000 */
[----:B------:R-:W-:Y:S01]  /*6f00*/  ISETP.GT.AND P3, PT, R10, 0x1, P1 ;  /* 0x000000010a00780c */ /* 0x000fe20000f64270 */
[-C--:B------:R-:W-:Y:S01]  /*6f10*/  FMUL R89, R89, R120.reuse ;  /* 0x0000007859597220 */ /* 0x080fe20000400000 */
[----:B------:R-:W-:Y:S01]  /*6f20*/  LEA R4, P0, R132, UR4, 0x1 ;  /* 0x0000000484047c11 */ /* 0x000fe2000f8008ff */
[----:B------:R-:W-:Y:S01]  /*6f30*/  FMUL R90, R90, R120 ;  /* 0x000000785a5a7220 */ /* 0x000fe20000400000 */
[----:B------:R-:W-:Y:S01]  /*6f40*/  F2FP.BF16.F32.PACK_AB R88, RZ, R88 ;  /* 0x00000058ff58723e */ /* 0x000fe200000010ff */
[-C--:B------:R-:W-:Y:S01]  /*6f50*/  FMUL R91, R91, R120.reuse ;  /* 0x000000785b5b7220 */ /* 0x080fe20000400000 */
[----:B------:R-:W-:Y:S01]  /*6f60*/  LEA.HI.X R5, R132, UR5, R123, 0x1, P0 ;  /* 0x0000000584057c11 */ /* 0x000fe200080f0c7b */
[-C--:B------:R-:W-:Y:S01]  /*6f70*/  FMUL R92, R92, R120.reuse ;  /* 0x000000785c5c7220 */ /* 0x080fe20000400000 */
[----:B------:R-:W-:Y:S01]  /*6f80*/  ISETP.GT.AND P0, PT, R3, 0x8, PT ;  /* 0x000000080300780c */ /* 0x000fe20003f04270 */
[-C--:B------:R-:W-:Y:S01]  /*6f90*/  FMUL R93, R93, R120.reuse ;  /* 0x000000785d5d7220 */ /* 0x080fe20000400000 */
[----:B------:R-:W-:Y:S01]  /*6fa0*/  F2FP.BF16.F32.PACK_AB R89, RZ, R89 ;  /* 0x00000059ff59723e */ /* 0x000fe200000010ff */
[----:B------:R-:W-:Y:S01]  /*6fb0*/  @P2 STG.E.U16 desc[UR36][R4.64], R88 ;  /* 0x0000005804002986 */ /* 0x000fe2000c101524 */
[----:B------:R-:W-:Y:S01]  /*6fc0*/  ISETP.GT.AND P2, PT, R10, RZ, P0 ;  /* 0x000000ff0a00720c */ /* 0x000fe20000744270 */
[----:B------:R-:W-:Y:S01]  /*6fd0*/  FMUL R94, R94, R120 ;  /* 0x000000785e5e7220 */ /* 0x000fe20000400000 */
[C---:B------:R-:W-:Y:S01]  /*6fe0*/  SHF.L.U64.HI R7, R20.reuse, 0x4, R21 ;  /* 0x0000000414077819 */ /* 0x040fe20000010215 */
[----:B------:R-:W-:Y:S01]  /*6ff0*/  @P3 STG.E.U16 desc[UR36][R4.64+0x2], R89 ;  /* 0x0000025904003986 */ /* 0x000fe2000c101524 */
[----:B------:R-:W-:Y:S01]  /*7000*/  LEA R12, P3, R20, R4, 0x4 ;  /* 0x00000004140c7211 */ /* 0x000fe200078620ff */
[-C--:B------:R-:W-:Y:S01]  /*7010*/  FMUL R95, R95, R120.reuse ;  /* 0x000000785f5f7220 */ /* 0x080fe20000400000 */
[----:B------:R-:W-:Y:S01]  /*7020*/  ISETP.GT.AND P5, PT, R10, 0x1, P0 ;  /* 0x000000010a00780c */ /* 0x000fe200007a4270 */
[----:B------:R-:W-:Y:S01]  /*7030*/  FMUL R96, R96, R120 ;  /* 0x0000007860607220 */ /* 0x000fe20000400000 */
[----:B------:R-:W-:Y:S01]  /*7040*/  F2FP.BF16.F32.PACK_AB R90, RZ, R90 ;  /* 0x0000005aff5a723e */ /* 0x000fe200000010ff */
[----:B------:R-:W-:Y:S01]  /*7050*/  IMAD.X R13, R7, 0x1, R5, P3 ;  /* 0x00000001070d7824 */ /* 0x000fe200018e0605 */
[C---:B------:R-:W-:Y:S01]  /*7060*/  ISETP.GT.AND P4, PT, R10.reuse, 0x8, P1 ;  /* 0x000000080a00780c */ /* 0x040fe20000f84270 */
[-C--:B------:R-:W-:Y:S01]  /*7070*/  FMUL R97, R97, R120.reuse ;  /* 0x0000007861617220 */ /* 0x080fe20000400000 */
[----:B------:R-:W-:Y:S01]  /*7080*/  ISETP.GT.AND P3, PT, R10, 0x9, P1 ;  /* 0x000000090a00780c */ /* 0x000fe20000f64270 */
[-C--:B------:R-:W-:Y:S01]  /*7090*/  FMUL R98, R98, R120.reuse ;  /* 0x0000007862627220 */ /* 0x080fe20000400000 */
[----:B------:R-:W-:Y:S01]  /*70a0*/  @P2 STG.E.U16 desc[UR36][R12.64], R90 ;  /* 0x0000005a0c002986 */ /* 0x000fe2000c101524 */
[----:B------:R-:W-:Y:S01]  /*70b0*/  ISETP.GT.AND P2, PT, R10, 0x8, P0 ;  /* 0x000000080a00780c */ /* 0x000fe20000744270 */
[-C--:B------:R-:W-:Y:S01]  /*70c0*/  FMUL R99, R99, R120.reuse ;  /* 0x0000007863637220 */ /* 0x080fe20000400000 */
[----:B------:R-:W-:Y:S01]  /*70d0*/  F2FP.BF16.F32.PACK_AB R91, RZ, R91 ;  /* 0x0000005bff5b723e */ /* 0x000fe200000010ff */
[----:B------:R-:W-:Y:S01]  /*70e0*/  FMUL R100, R100, R120 ;  /* 0x0000007864647220 */ /* 0x000fe20000400000 */
[--C-:B------:R-:W-:Y:S01]  /*70f0*/  @P5 IMAD.MOV.U32 R6, RZ, RZ, R12.reuse ;  /* 0x000000ffff065224 */ /* 0x100fe200078e000c */
[----:B------:R-:W-:Y:S01]  /*7100*/  F2FP.BF16.F32.PACK_AB R92, RZ, R92 ;  /* 0x0000005cff5c723e */ /* 0x000fe200000010ff */
[--C-:B------:R-:W-:Y:S01]  /*7110*/  @P5 IMAD.MOV.U32 R7, RZ, RZ, R13.reuse ;  /* 0x000000ffff075224 */ /* 0x100fe200078e000d */
[----:B------:R-:W-:Y:S01]  /*7120*/  F2FP.BF16.F32.PACK_AB R93, RZ, R93 ;  /* 0x0000005dff5d723e */ /* 0x000fe200000010ff */
[----:B------:R-:W-:Y:S01]  /*7130*/  FMUL R101, R101, R120 ;  /* 0x0000007865657220 */ /* 0x000fe20000400000 */
[----:B------:R-:W-:Y:S01]  /*7140*/  F2FP.BF16.F32.PACK_AB R94, RZ, R94 ;  /* 0x0000005eff5e723e */ /* 0x000fe200000010ff */
[-C--:B------:R-:W-:Y:S01]  /*7150*/  FMUL R102, R102, R120.reuse ;  /* 0x0000007866667220 */ /* 0x080fe20000400000 */
[----:B------:R0:W-:Y:S01]  /*7160*/  @P5 STG.E.U16 desc[UR36][R6.64+0x2], R91 ;  /* 0x0000025b06005986 */ /* 0x0001e2000c101524 */
[C---:B------:R-:W-:Y:S01]  /*7170*/  ISETP.GT.AND P5, PT, R10.reuse, 0x9, P0 ;  /* 0x000000090a00780c */ /* 0x040fe200007a4270 */
[-C--:B------:R-:W-:Y:S01]  /*7180*/  FMUL R103, R103, R120.reuse ;  /* 0x0000007867677220 */ /* 0x080fe20000400000 */
[----:B------:R-:W-:Y:S01]  /*7190*/  F2FP.BF16.F32.PACK_AB R95, RZ, R95 ;  /* 0x0000005fff5f723e */ /* 0x000fe200000010ff */
[----:B------:R-:W-:Y:S01]  /*71a0*/  @P4 STG.E.U16 desc[UR36][R4.64+0x10], R92 ;  /* 0x0000105c04004986 */ /* 0x000fe2000c101524 */
[----:B------:R-:W-:Y:S01]  /*71b0*/  ISETP.GT.AND P4, PT, R10, 0x10, P1 ;  /* 0x000000100a00780c */ /* 0x000fe20000f84270 */
[----:B------:R-:W-:Y:S01]  /*71c0*/  FMUL R104, R104, R120 ;  /* 0x0000007868687220 */ /* 0x000fe20000400000 */
[----:B------:R-:W-:Y:S01]  /*71d0*/  F2FP.BF16.F32.PACK_AB R96, RZ, R96 ;  /* 0x00000060ff60723e */ /* 0x000fe200000010ff */
[----:B------:R-:W-:Y:S01]  /*71e0*/  @P3 STG.E.U16 desc[UR36][R4.64+0x12], R93 ;  /* 0x0000125d04003986 */ /* 0x000fe2000c101524 */
[----:B------:R-:W-:Y:S01]  /*71f0*/  ISETP.GT.AND P3, PT, R10, 0x11, P1 ;  /* 0x000000110a00780c */ /* 0x000fe20000f64270 */
[----:B------:R-:W-:Y:S01]  /*7200*/  FMUL R105, R105, R120 ;  /* 0x0000007869697220 */ /* 0x000fe20000400000 */
[----:B------:R-:W-:Y:S01]  /*7210*/  F2FP.BF16.F32.PACK_AB R97, RZ, R97 ;  /* 0x00000061ff61723e */ /* 0x000fe200000010ff */
[--C-:B0-----:R-:W-:Y:S01]  /*7220*/  @P2 IMAD.MOV.U32 R6, RZ, RZ, R12.reuse ;  /* 0x000000ffff062224 */ /* 0x101fe200078e000c */
[----:B------:R-:W-:Y:S01]  /*7230*/  F2FP.BF16.F32.PACK_AB R98, RZ, R98 ;  /* 0x00000062ff62723e */ /* 0x000fe200000010ff */
[--C-:B------:R-:W-:Y:S01]  /*7240*/  @P2 IMAD.MOV.U32 R7, RZ, RZ, R13.reuse ;  /* 0x000000ffff072224 */ /* 0x100fe200078e000d */
[----:B------:R-:W-:Y:S01]  /*7250*/  F2FP.BF16.F32.PACK_AB R99, RZ, R99 ;  /* 0x00000063ff63723e */ /* 0x000fe200000010ff */
[----:B------:R-:W-:Y:S01]  /*7260*/  FMUL R106, R106, R120 ;  /* 0x000000786a6a7220 */ /* 0x000fe20000400000 */
[----:B------:R-:W-:Y:S01]  /*7270*/  F2FP.BF16.F32.PACK_AB R100, RZ, R100 ;  /* 0x00000064ff64723e */ /* 0x000fe200000010ff */
[-C--:B------:R-:W-:Y:S01]  /*7280*/  FMUL R107, R107, R120.reuse ;  /* 0x000000786b6b7220 */ /* 0x080fe20000400000 */
[----:B------:R0:W-:Y:S01]  /*7290*/  @P2 STG.E.U16 desc[UR36][R6.64+0x10], R94 ;  /* 0x0000105e06002986 */ /* 0x0001e2000c101524 */
[----:B------:R-:W-:Y:S01]  /*72a0*/  ISETP.GT.AND P2, PT, R10, 0x10, P0 ;  /* 0x000000100a00780c */ /* 0x000fe20000744270 */
[-C--:B------:R-:W-:Y:S01]  /*72b0*/  FMUL R108, R108, R120.reuse ;  /* 0x000000786c6c7220 */ /* 0x080fe20000400000 */
[----:B------:R-:W-:Y:S01]  /*72c0*/  F2FP.BF16.F32.PACK_AB R101, RZ, R101 ;  /* 0x00000065ff65723e */ /* 0x000fe200000010ff */
[----:B------:R-:W-:Y:S01]  /*72d0*/  FMUL R109, R109, R120 ;  /* 0x000000786d6d7220 */ /* 0x000fe20000400000 */
[----:B------:R-:W-:Y:S01]  /*72e0*/  F2FP.BF16.F32.PACK_AB R102, RZ, R102 ;  /* 0x00000066ff66723e */ /* 0x000fe200000010ff */
[-C--:B------:R-:W-:Y:S01]  /*72f0*/  FMUL R110, R110, R120.reuse ;  /* 0x000000786e6e7220 */ /* 0x080fe20000400000 */
[----:B------:R-:W-:Y:S01]  /*7300*/  F2FP.BF16.F32.PACK_AB R103, RZ, R103 ;  /* 0x00000067ff67723e */ /* 0x000fe200000010ff */
[----:B------:R-:W-:Y:S01]  /*7310*/  FMUL R111, R111, R120 ;  /* 0x000000786f6f7220 */ /* 0x000fe20000400000 */
[----:B------:R-:W-:Y:S01]  /*7320*/  F2FP.BF16.F32.PACK_AB R104, RZ, R104 ;  /* 0x00000068ff68723e */ /* 0x000fe200000010ff */
        /* <DEDUP_REMOVED lines=23> */
[----:B------:R-:W-:Y:S01]  /*74a0*/  @P2 IMAD.MOV.U32 R7, RZ, RZ, R13 ;  /* 0x000000ffff072224 */ /* 0x000fe200078e000d */
[----:B------:R-:W-:Y:S01]  /*74b0*/  F2FP.BF16.F32.PACK_AB R113, RZ, R113 ;  /* 0x00000071ff71723e */ /* 0x000fe200000010ff */
[----:B------:R-:W-:Y:S01]  /*74c0*/  FMUL R118, R118, R120 ;  /* 0x0000007876767220 */ /* 0x000fe20000400000 */
[----:B------:R-:W-:Y:S01]  /*74d0*/  F2FP.BF16.F32.PACK_AB R114, RZ, R114 ;  /* 0x00000072ff72723e */ /* 0x000fe200000010ff */
[-C--:B------:R-:W-:Y:S01]  /*74e0*/  FMUL R119, R119, R120.reuse ;  /* 0x0000007877777220 */ /* 0x080fe20000400000 */
[----:B------:R0:W-:Y:S01]  /*74f0*/  @P2 STG.E.U16 desc[UR36][R6.64+0x20], R98 ;  /* 0x0000206206002986 */ /* 0x0001e2000c101524 */
[----:B------:R-:W-:Y:S01]  /*7500*/  ISETP.GT.AND P2, PT, R10, 0x18, P0 ;  /* 0x000000180a00780c */ /* 0x000fe20000744270 */
[----:B------:R-:W-:Y:S01]  /*7510*/  IMAD.SHL.U32 R11, R20, 0x100, RZ ;  /* 0x00000100140b7824 */ /* 0x000fe200078e00ff */
        /* <DEDUP_REMOVED lines=9> */
[----:B0-----:R-:W-:Y:S01]  /*75b0*/  @P5 IMAD.MOV.U32 R6, RZ, RZ, R12 ;  /* 0x000000ffff065224 */ /* 0x001fe200078e000c */
[----:B------:R-:W-:Y:S01]  /*75c0*/  SHF.L.U64.HI R21, R20, 0x8, R21 ;  /* 0x0000000814157819 */ /* 0x000fe20000010215 */
[----:B------:R-:W-:Y:S01]  /*75d0*/  @P5 IMAD.MOV.U32 R7, RZ, RZ, R13 ;  /* 0x000000ffff075224 */ /* 0x000fe200078e000d */
[----:B------:R-:W-:Y:S01]  /*75e0*/  F2FP.BF16.F32.PACK_AB R56, RZ, R56 ;  /* 0x00000038ff38723e */ /* 0x000fe200000010ff */
[-C--:B------:R-:W-:Y:S01]  /*75f0*/  FMUL R59, R59, R120.reuse ;  /* 0x000000783b3b7220 */ /* 0x080fe20000400000 */
[----:B------:R-:W-:Y:S01]  /*7600*/  LOP3.LUT R15, R11, 0x2, RZ, 0xfc, !PT ;  /* 0x000000020b0f7812 */ /* 0x000fe200078efcff */
[-C--:B------:R-:W-:Y:S01]  /*7610*/  FMUL R63, R63, R120.reuse ;  /* 0x000000783f3f7220 */ /* 0x080fe20000400000 */
[----:B------:R0:W-:Y:S01]  /*7620*/  @P5 STG.E.U16 desc[UR36][R6.64+0x22], R99 ;  /* 0x0000226306005986 */ /* 0x0001e2000c101524 */
[----:B------:R-:W-:Y:S01]  /*7630*/  ISETP.GT.AND P5, PT, R10, 0x20, P1 ;  /* 0x000000200a00780c */ /* 0x000fe20000fa4270 */
[-C--:B------:R-:W-:Y:S01]  /*7640*/  FMUL R62, R62, R120.reuse ;  /* 0x000000783e3e7220 */ /* 0x080fe20000400000 */
[----:B------:R-:W-:Y:S01]  /*7650*/  PRMT R14, R56, 0x7610, R14 ;  /* 0x00007610380e7816 */ /* 0x000fe2000000000e */
[----:B------:R-:W-:Y:S01]  /*7660*/  @P3 STG.E.U16 desc[UR36][R4.64+0x30], R100 ;  /* 0x0000306404003986 */ /* 0x000fe2000c101524 */
[C---:B------:R-:W-:Y:S01]  /*7670*/  ISETP.GT.AND P3, PT, R10.reuse, 0x19, P0 ;  /* 0x000000190a00780c */ /* 0x040fe20000764270 */
[----:B------:R-:W-:Y:S01]  /*7680*/  FMUL R65, R65, R120 ;  /* 0x0000007841417220 */ /* 0x000fe20000400000 */
[----:B------:R-:W-:Y:S01]  /*7690*/  F2FP.BF16.F32.PACK_AB R58, RZ, R58 ;  /* 0x0000003aff3a723e */ /* 0x000fe200000010ff */
[----:B------:R-:W-:Y:S01]  /*76a0*/  @P4 STG.E.U16 desc[UR36][R4.64+0x32], R101 ;  /* 0x0000326504004986 */ /* 0x000fe2000c101524 */
[----:B------:R-:W-:Y:S01]  /*76b0*/  ISETP.GT.AND P4, PT, R10, 0x21, P1 ;  /* 0x000000210a00780c */ /* 0x000fe20000f84270 */
[----:B------:R-:W-:Y:S01]  /*76c0*/  FMUL R66, R66, R120 ;  /* 0x0000007842427220 */ /* 0x000fe20000400000 */
[----:B------:R-:W-:Y:S01]  /*76d0*/  PRMT R89, R58, 0x7610, R89 ;  /* 0x000076103a597816 */ /* 0x000fe20000000059 */
[--C-:B0-----:R-:W-:Y:S01]  /*76e0*/  @P2 IMAD.MOV.U32 R6, RZ, RZ, R12.reuse ;  /* 0x000000ffff062224 */ /* 0x101fe200078e000c */
[----:B------:R-:W-:Y:S01]  /*76f0*/  F2FP.BF16.F32.PACK_AB R58, RZ, R60 ;  /* 0x0000003cff3a723e */ /* 0x000fe200000010ff */
[--C-:B------:R-:W-:Y:S01]  /*7700*/  @P2 IMAD.MOV.U32 R7, RZ, RZ, R13.reuse ;  /* 0x000000ffff072224 */ /* 0x100fe200078e000d */
[----:B------:R-:W-:Y:S01]  /*7710*/  F2FP.BF16.F32.PACK_AB R20, RZ, R59 ;  /* 0x0000003bff14723e */ /* 0x000fe200000010ff */
[-C--:B------:R-:W-:Y:S01]  /*7720*/  FMUL R67, R67, R120.reuse ;  /* 0x0000007843437220 */ /* 0x080fe20000400000 */
[----:B------:R-:W-:Y:S01]  /*7730*/  LOP3.LUT R59, R11, 0x10, RZ, 0xfc, !PT ;  /* 0x000000100b3b7812 */ /* 0x000fe200078efcff */
[-C--:B------:R-:W-:Y:S01]  /*7740*/  FMUL R68, R68, R120.reuse ;  /* 0x0000007844447220 */ /* 0x080fe20000400000 */
[----:B------:R0:W-:Y:S01]  /*7750*/  @P2 STG.E.U16 desc[UR36][R6.64+0x30], R102 ;  /* 0x0000306606002986 */ /* 0x0001e2000c101524 */
[----:B------:R-:W-:Y:S01]  /*7760*/  ISETP.GT.AND P2, PT, R10, 0x20, P0 ;  /* 0x000000200a00780c */ /* 0x000fe20000744270 */
[-C--:B------:R-:W-:Y:S01]  /*7770*/  FMUL R72, R72, R120.reuse ;  /* 0x0000007848487220 */ /* 0x080fe20000400000 */
[----:B------:R-:W-:Y:S01]  /*7780*/  F2FP.BF16.F32.PACK_AB R63, RZ, R63 ;  /* 0x0000003fff3f723e */ /* 0x000fe200000010ff */
[----:B------:R-:W-:Y:S01]  /*7790*/  FMUL R70, R70, R120 ;  /* 0x0000007846467220 */ /* 0x000fe20000400000 */
[----:B------:R-:W-:Y:S01]  /*77a0*/  F2FP.BF16.F32.PACK_AB R62, RZ, R62 ;  /* 0x0000003eff3e723e */ /* 0x000fe200000010ff */
[----:B------:R-:W-:Y:S01]  /*77b0*/  FMUL R71, R71, R120 ;  /* 0x0000007847477220 */ /* 0x000fe20000400000 */
[----:B------:R-:W-:Y:S01]  /*77c0*/  F2FP.BF16.F32.PACK_AB R66, RZ, R66 ;  /* 0x00000042ff42723e */ /* 0x000fe200000010ff */
[-C--:B------:R-:W-:Y:S01]  /*77d0*/  FMUL R75, R75, R120.reuse ;  /* 0x000000784b4b7220 */ /* 0x080fe20000400000 */
[----:B------:R-:W-:Y:S01]  /*77e0*/  F2FP.BF16.F32.PACK_AB R67, RZ, R67 ;  /* 0x00000043ff43723e */ /* 0x000fe200000010ff */
[----:B------:R-:W-:Y:S01]  /*77f0*/  FMUL R74, R74, R120 ;  /* 0x000000784a4a7220 */ /* 0x000fe20000400000 */
[----:B------:R-:W-:Y:S01]  /*7800*/  F2FP.BF16.F32.PACK_AB R70, RZ, R70 ;  /* 0x00000046ff46723e */ /* 0x000fe200000010ff */
[--C-:B0-----:R-:W-:Y:S01]  /*7810*/  @P3 IMAD.MOV.U32 R6, RZ, RZ, R12.reuse ;  /* 0x000000ffff063224 */ /* 0x101fe200078e000c */
[----:B------:R-:W-:Y:S01]  /*7820*/  F2FP.BF16.F32.PACK_AB R75, RZ, R75 ;  /* 0x0000004bff4b723e */ /* 0x000fe200000010ff */
[----:B------:R-:W-:Y:S01]  /*7830*/  @P3 IMAD.MOV.U32 R7, RZ, RZ, R13 ;  /* 0x000000ffff073224 */ /* 0x000fe200078e000d */
[----:B------:R-:W-:Y:S01]  /*7840*/  F2FP.BF16.F32.PACK_AB R74, RZ, R74 ;  /* 0x0000004aff4a723e */ /* 0x000fe200000010ff */
[-C--:B------:R-:W-:Y:S01]  /*7850*/  FMUL R77, R77, R120.reuse ;  /* 0x000000784d4d7220 */ /* 0x080fe20000400000 */
[-C--:B------:R-:W-:Y:S01]  /*7860*/  FMUL R78, R78, R120.reuse ;  /* 0x000000784e4e7220 */ /* 0x080fe20000400000 */
[-C--:B------:R-:W-:Y:S01]  /*7870*/  FMUL R79, R79, R120.reuse ;  /* 0x000000784f4f7220 */ /* 0x080fe20000400000 */
[----:B------:R0:W-:Y:S01]  /*7880*/  @P3 STG.E.U16 desc[UR36][R6.64+0x32], R103 ;  /* 0x0000326706003986 */ /* 0x0001e2000c101524 */
[----:B------:R-:W-:Y:S01]  /*7890*/  ISETP.GT.AND P3, PT, R10, 0x21, P0 ;  /* 0x000000210a00780c */ /* 0x000fe20000764270 */
[----:B------:R-:W-:Y:S01]  /*78a0*/  FMUL R80, R80, R120 ;  /* 0x0000007850507220 */ /* 0x000fe20000400000 */
[----:B------:R-:W-:Y:S01]  /*78b0*/  F2FP.BF16.F32.PACK_AB R78, RZ, R78 ;  /* 0x0000004eff4e723e */ /* 0x000fe200000010ff */
[----:B------:R-:W-:Y:S01]  /*78c0*/  @P5 STG.E.U16 desc[UR36][R4.64+0x40], R104 ;  /* 0x0000406804005986 */ /* 0x000fe2000c101524 */
[----:B------:R-:W-:Y:S01]  /*78d0*/  ISETP.GT.AND P5, PT, R10, 0x28, P1 ;  /* 0x000000280a00780c */ /* 0x000fe20000fa4270 */
[-C--:B------:R-:W-:Y:S01]  /*78e0*/  FMUL R82, R82, R120.reuse ;  /* 0x0000007852527220 */ /* 0x080fe20000400000 */
[----:B------:R-:W-:Y:S01]  /*78f0*/  F2FP.BF16.F32.PACK_AB R79, RZ, R79 ;  /* 0x0000004fff4f723e */ /* 0x000fe200000010ff */
[----:B------:R-:W-:Y:S01]  /*7900*/  @P4 STG.E.U16 desc[UR36][R4.64+0x42], R105 ;  /* 0x0000426904004986 */ /* 0x000fe2000c101524 */
[----:B------:R-:W-:Y:S01]  /*7910*/  ISETP.GT.AND P4, PT, R10, 0x29, P1 ;  /* 0x000000290a00780c */ /* 0x000fe20000f84270 */
[-C--:B------:R-:W-:Y:S01]  /*7920*/  FMUL R84, R84, R120.reuse ;  /* 0x0000007854547220 */ /* 0x080fe20000400000 */
[----:B------:R-:W-:Y:S01]  /*7930*/  FMUL R85, R85, R120 ;  /* 0x0000007855557220 */ /* 0x000fe20000400000 */
[----:B0-----:R-:W-:-:S02]  /*7940*/  @P2 IMAD.MOV.U32 R6, RZ, RZ, R12 ;  /* 0x000000ffff062224 */ /* 0x001fc400078e000c */
[----:B------:R-:W-:Y:S01]  /*7950*/  FMUL R86, R86, R120 ;  /* 0x0000007856567220 */ /* 0x000fe20000400000 */
[--C-:B------:R-:W-:Y:S01]  /*7960*/  @P2 IMAD.MOV.U32 R7, RZ, RZ, R13.reuse ;  /* 0x000000ffff072224 */ /* 0x100fe200078e000d */
[----:B------:R-:W-:Y:S01]  /*7970*/  F2FP.BF16.F32.PACK_AB R84, RZ, R84 ;  /* 0x00000054ff54723e */ /* 0x000fe200000010ff */
[-C--:B------:R-:W-:Y:S01]  /*7980*/  FMUL R87, R87, R120.reuse ;  /* 0x0000007857577220 */ /* 0x080fe20000400000 */
[----:B------:R-:W-:Y:S01]  /*7990*/  F2FP.BF16.F32.PACK_AB R85, RZ, R85 ;  /* 0x00000055ff55723e */ /* 0x000fe200000010ff */
[-C--:B------:R-:W-:Y:S01]  /*79a0*/  FMUL R30, R30, R120.reuse ;  /* 0x000000781e1e7220 */ /* 0x080fe20000400000 */
[----:B------:R0:W-:Y:S01]  /*79b0*/  @P2 STG.E.U16 desc[UR36][R6.64+0x40], R106 ;  /* 0x0000406a06002986 */ /* 0x0001e2000c101524 */
[----:B------:R-:W-:Y:S01]  /*79c0*/  ISETP.GT.AND P2, PT, R10, 0x28, P0 ;  /* 0x000000280a00780c */ /* 0x000fe20000744270 */
[----:B------:R-:W-:Y:S01]  /*79d0*/  FMUL R31, R31, R120 ;  /* 0x000000781f1f7220 */ /* 0x000fe20000400000 */
[----:B------:R-:W-:Y:S01]  /*79e0*/  F2FP.BF16.F32.PACK_AB R86, RZ, R86 ;  /* 0x00000056ff56723e */ /* 0x000fe200000010ff */
        /* <DEDUP_REMOVED lines=19> */
[----:B------:R-:W-:Y:S01]  /*7b20*/  @P5 STG.E.U16 desc[UR36][R4.64+0x50], R108 ;  /* 0x0000506c04005986 */ /* 0x000fe2000c101524 */
[C---:B------:R-:W-:Y:S01]  /*7b30*/  ISETP.GT.AND P5, PT, R10.reuse, 0x30, P1 ;  /* 0x000000300a00780c */ /* 0x040fe20000fa4270 */
[-C--:B------:R-:W-:Y:S01]  /*7b40*/  FMUL R39, R39, R120.reuse ;  /* 0x0000007827277220 */ /* 0x080fe20000400000 */
[----:B------:R-:W-:Y:S01]  /*7b50*/  F2FP.BF16.F32.PACK_AB R37, RZ, R37 ;  /* 0x00000025ff25723e */ /* 0x000fe200000010ff */
[----:B------:R-:W-:Y:S01]  /*7b60*/  @P4 STG.E.U16 desc[UR36][R4.64+0x52], R109 ;  /* 0x0000526d04004986 */ /* 0x000fe2000c101524 */
[----:B------:R-:W-:Y:S01]  /*7b70*/  ISETP.GT.AND P4, PT, R10, 0x31, P1 ;  /* 0x000000310a00780c */ /* 0x000fe20000f84270 */
[----:B------:R-:W-:Y:S01]  /*7b80*/  FMUL R40, R40, R120 ;  /* 0x0000007828287220 */ /* 0x000fe20000400000 */
[----:B------:R-:W-:Y:S01]  /*7b90*/  F2FP.BF16.F32.PACK_AB R38, RZ, R38 ;  /* 0x00000026ff26723e */ /* 0x000fe200000010ff */
[----:B0-----:R-:W-:-:S02]  /*7ba0*/  @P2 IMAD.MOV.U32 R6, RZ, RZ, R12 ;  /* 0x000000ffff062224 */ /* 0x001fc400078e000c */
[-C--:B------:R-:W-:Y:S01]  /*7bb0*/  FMUL R41, R41, R120.reuse ;  /* 0x0000007829297220 */ /* 0x080fe20000400000 */
        /* <DEDUP_REMOVED lines=22> */
[----:B------:R-:W-:Y:S01]  /*7d20*/  FMUL R50, R50, R120 ;  /* 0x0000007832327220 */ /* 0x000fe20000400000 */
[----:B------:R-:W-:Y:S01]  /*7d30*/  F2FP.BF16.F32.PACK_AB R48, RZ, R48 ;  /* 0x00000030ff30723e */ /* 0x000fe200000010ff */
[----:B------:R0:W-:Y:S01]  /*7d40*/  @P3 STG.E.U16 desc[UR36][R6.64+0x52], R111 ;  /* 0x0000526f06003986 */ /* 0x0001e2000c101524 */
[----:B------:R-:W-:Y:S01]  /*7d50*/  ISETP.GT.AND P3, PT, R10, 0x31, P0 ;  /* 0x000000310a00780c */ /* 0x000fe20000764270 */
[----:B------:R-:W-:Y:S01]  /*7d60*/  FMUL R51, R51, R120 ;  /* 0x0000007833337220 */ /* 0x000fe20000400000 */
[----:B------:R-:W-:Y:S01]  /*7d70*/  F2FP.BF16.F32.PACK_AB R49, RZ, R49 ;  /* 0x00000031ff31723e */ /* 0x000fe200000010ff */
[----:B------:R-:W-:Y:S01]  /*7d80*/  @P5 STG.E.U16 desc[UR36][R4.64+0x60], R112 ;  /* 0x0000607004005986 */ /* 0x000fe2000c101524 */
[----:B------:R-:W-:Y:S01]  /*7d90*/  IADD3 R60, P5, R15, R12, RZ ;  /* 0x0000000c0f3c7210 */ /* 0x000fe20007fbe0ff */
[----:B------:R-:W-:Y:S01]  /*7da0*/  FMUL R52, R52, R120 ;  /* 0x0000007834347220 */ /* 0x000fe20000400000 */
[----:B------:R-:W-:Y:S01]  /*7db0*/  F2FP.BF16.F32.PACK_AB R50, RZ, R50 ;  /* 0x00000032ff32723e */ /* 0x000fe200000010ff */
[----:B------:R-:W-:Y:S01]  /*7dc0*/  @P4 STG.E.U16 desc[UR36][R4.64+0x62], R113 ;  /* 0x0000627104004986 */ /* 0x000fe2000c101524 */
[C---:B------:R-:W-:Y:S01]  /*7dd0*/  ISETP.GT.AND P4, PT, R10.reuse, 0x38, P1 ;  /* 0x000000380a00780c */ /* 0x040fe20000f84270 */
[----:B------:R-:W-:Y:S01]  /*7de0*/  FMUL R53, R53, R120 ;  /* 0x0000007835357220 */ /* 0x000fe20000400000 */
[----:B------:R-:W-:Y:S01]  /*7df0*/  ISETP.GT.AND P1, PT, R10, 0x39, P1 ;  /* 0x000000390a00780c */ /* 0x000fe20000f24270 */
[----:B0-----:R-:W-:-:S02]  /*7e00*/  @P2 IMAD.MOV.U32 R6, RZ, RZ, R12 ;  /* 0x000000ffff062224 */ /* 0x001fc400078e000c */
[-C--:B------:R-:W-:Y:S01]  /*7e10*/  FMUL R54, R54, R120.reuse ;  /* 0x0000007836367220 */ /* 0x080fe20000400000 */
[----:B------:R-:W-:Y:S02]  /*7e20*/  @P2 IMAD.MOV.U32 R7, RZ, RZ, R13 ;  /* 0x000000ffff072224 */ /* 0x000fe400078e000d */
[----:B------:R-:W-:Y:S01]  /*7e30*/  FMUL R55, R55, R120 ;  /* 0x0000007837377220 */ /* 0x000fe20000400000 */
[----:B------:R-:W-:Y:S02]  /*7e40*/  F2FP.BF16.F32.PACK_AB R51, RZ, R51 ;  /* 0x00000033ff33723e */ /* 0x000fe400000010ff */
[----:B------:R-:W-:Y:S01]  /*7e50*/  F2FP.BF16.F32.PACK_AB R52, RZ, R52 ;  /* 0x00000034ff34723e */ /* 0x000fe200000010ff */
[----:B------:R0:W-:Y:S01]  /*7e60*/  @P2 STG.E.U16 desc[UR36][R6.64+0x60], R114 ;  /* 0x0000607206002986 */ /* 0x0001e2000c101524 */
[C---:B------:R-:W-:Y:S02]  /*7e70*/  ISETP.GT.AND P2, PT, R10.reuse, 0x38, P0 ;  /* 0x000000380a00780c */ /* 0x040fe40000744270 */
[----:B------:R-:W-:-:S02]  /*7e80*/  ISETP.GT.AND P0, PT, R10, 0x39, P0 ;  /* 0x000000390a00780c */ /* 0x000fc40000704270 */
[----:B------:R-:W-:Y:S02]  /*7e90*/  F2FP.BF16.F32.PACK_AB R53, RZ, R53 ;  /* 0x00000035ff35723e */ /* 0x000fe400000010ff */
[----:B------:R-:W-:Y:S02]  /*7ea0*/  F2FP.BF16.F32.PACK_AB R54, RZ, R54 ;  /* 0x00000036ff36723e */ /* 0x000fe400000010ff */
[----:B------:R-:W-:Y:S01]  /*7eb0*/  F2FP.BF16.F32.PACK_AB R55, RZ, R55 ;  /* 0x00000037ff37723e */ /* 0x000fe200000010ff */
[--C-:B0-----:R-:W-:Y:S02]  /*7ec0*/  @P3 IMAD.MOV.U32 R6, RZ, RZ, R12.reuse ;  /* 0x000000ffff063224 */ /* 0x101fe400078e000c */
[--C-:B------:R-:W-:Y:S02]  /*7ed0*/  @P3 IMAD.MOV.U32 R7, RZ, RZ, R13.reuse ;  /* 0x000000ffff073224 */ /* 0x100fe400078e000d */
[----:B------:R-:W-:Y:S02]  /*7ee0*/  @P2 IMAD.MOV.U32 R8, RZ, RZ, R12 ;  /* 0x000000ffff082224 */ /* 0x000fe400078e000c */
[----:B------:R-:W-:Y:S01]  /*7ef0*/  @P2 IMAD.MOV.U32 R9, RZ, RZ, R13 ;  /* 0x000000ffff092224 */ /* 0x000fe200078e000d */
[----:B------:R-:W-:Y:S01]  /*7f00*/  @P3 STG.E.U16 desc[UR36][R6.64+0x62], R115 ;  /* 0x0000627306003986 */ /* 0x000fe2000c101524 */
[----:B------:R-:W-:-:S03]  /*7f10*/  ISETP.GT.AND P3, PT, R3, 0x80, PT ;  /* 0x000000800300780c */ /* 0x000fc60003f64270 */
[----:B------:R-:W-:Y:S01]  /*7f20*/  @P4 STG.E.U16 desc[UR36][R4.64+0x70], R116 ;  /* 0x0000707404004986 */ /* 0x000fe2000c101524 */
[----:B------:R-:W-:-:S03]  /*7f30*/  IADD3 R56, P4, R15, R4, RZ ;  /* 0x000000040f387210 */ /* 0x000fc60007f9e0ff */
[----:B------:R-:W-:Y:S01]  /*7f40*/  @P1 STG.E.U16 desc[UR36][R4.64+0x72], R117 ;  /* 0x0000727504001986 */ /* 0x000fe2000c101524 */
[----:B------:R-:W-:-:S03]  /*7f50*/  ISETP.GT.AND P1, PT, R10, RZ, P3 ;  /* 0x000000ff0a00720c */ /* 0x000fc60001f24270 */
[----:B------:R0:W-:Y:S01]  /*7f60*/  @P2 STG.E.U16 desc[UR36][R8.64+0x70], R118 ;  /* 0x0000707608002986 */ /* 0x0001e2000c101524 */
[----:B------:R-:W-:Y:S01]  /*7f70*/  ISETP.GT.AND P2, PT, R3, 0x88, PT ;  /* 0x000000880300780c */ /* 0x000fe20003f44270 */
[----:B0-----:R-:W-:Y:S02]  /*7f80*/  @P0 IMAD.MOV.U32 R8, RZ, RZ, R12 ;  /* 0x000000ffff080224 */ /* 0x001fe400078e000c */
[----:B------:R-:W-:-:S05]  /*7f90*/  @P0 IMAD.MOV.U32 R9, RZ, RZ, R13 ;  /* 0x000000ffff090224 */ /* 0x000fca00078e000d */
[----:B------:R0:W-:Y:S01]  /*7fa0*/  @P0 STG.E.U16 desc[UR36][R8.64+0x72], R119 ;  /* 0x0000727708000986 */ /* 0x0001e2000c101524 */
[----:B------:R-:W-:-:S05]  /*7fb0*/  IADD3 R6, P0, R11, R4, RZ ;  /* 0x000000040b067210 */ /* 0x000fca0007f1e0ff */
[----:B------:R-:W-:Y:S01]  /*7fc0*/  IMAD.X R7, R21, 0x1, R5, P0 ;  /* 0x0000000115077824 */ /* 0x000fe200000e0605 */
[----:B------:R-:W-:-:S04]  /*7fd0*/  ISETP.GT.AND P0, PT, R10, 0x1, P3 ;  /* 0x000000010a00780c */ /* 0x000fc80001f04270 */
[----:B------:R1:W-:Y:S01]  /*7fe0*/  @P1 STG.E.U16 desc[UR36][R6.64], R14 ;  /* 0x0000000e06001986 */ /* 0x0003e2000c101524 */
[----:B0-----:R-:W-:Y:S01]  /*7ff0*/  F2FP.BF16.F32.PACK_AB R9, RZ, R57 ;  /* 0x00000039ff09723e */ /* 0x001fe200000010ff */
[----:B------:R-:W-:Y:S01]  /*8000*/  IMAD.X R57, R21, 0x1, R5, P4 ;  /* 0x0000000115397824 */ /* 0x000fe200020e0605 */
[----:B------:R-:W-:Y:S02]  /*8010*/  ISETP.GT.AND P1, PT, R10, RZ, P2 ;  /* 0x000000ff0a00720c */ /* 0x000fe40001724270 */
[----:B------:R-:W-:Y:S02]  /*8020*/  IADD3 R8, P4, R11, R12, RZ ;  /* 0x0000000c0b087210 */ /* 0x000fe40007f9e0ff */
[----:B------:R-:W-:-:S03]  /*8030*/  PRMT R88, R9, 0x7610, R88 ;  /* 0x0000761009587816 */ /* 0x000fc60000000058 */
[--C-:B------:R-:W-:Y:S01]  /*8040*/  IMAD.X R9, R21, 0x1, R13.reuse, P4 ;  /* 0x0000000115097824 */ /* 0x100fe200020e060d */
[C---:B------:R-:W-:Y:S01]  /*8050*/  ISETP.GT.AND P4, PT, R10.reuse, 0x1, P2 ;  /* 0x000000010a00780c */ /* 0x040fe20001784270 */
[----:B------:R0:W-:Y:S01]  /*8060*/  @P0 STG.E.U16 desc[UR36][R56.64], R88 ;  /* 0x0000005838000986 */ /* 0x0001e2000c101524 */
[----:B-1----:R-:W-:Y:S01]  /*8070*/  FMUL R14, R61, R120 ;  /* 0x000000783d0e7220 */ /* 0x002fe20000400000 */
[----:B------:R-:W-:Y:S01]  /*8080*/  IMAD.X R61, R21, 0x1, R13, P5 ;  /* 0x00000001153d7824 */ /* 0x000fe200028e060d */
[C---:B------:R-:W-:Y:S01]  /*8090*/  ISETP.GT.AND P0, PT, R10.reuse, 0x9, P3 ;  /* 0x000000090a00780c */ /* 0x040fe20001f04270 */
[----:B------:R1:W-:Y:S01]  /*80a0*/  @P1 STG.E.U16 desc[UR36][R8.64], R89 ;  /* 0x0000005908001986 */ /* 0x0003e2000c101524 */
[----:B------:R-:W-:Y:S02]  /*80b0*/  ISETP.GT.AND P1, PT, R10, 0x8, P3 ;  /* 0x000000080a00780c */ /* 0x000fe40001f24270 */
[----:B------:R-:W-:Y:S02]  /*80c0*/  F2FP.BF16.F32.PACK_AB R14, RZ, R14 ;  /* 0x0000000eff0e723e */ /* 0x000fe400000010ff */
[----:B0-----:R-:W-:-:S03]  /*80d0*/  LOP3.LUT R57, R11, 0x12, RZ, 0xfc, !PT ;  /* 0x000000120b397812 */ /* 0x001fc600078efcff */
[----:B------:R0:W-:Y:S01]  /*80e0*/  @P4 STG.E.U16 desc[UR36][R60.64], R20 ;  /* 0x000000143c004986 */ /* 0x0001e2000c101524 */
[-C--:B------:R-:W-:Y:S02]  /*80f0*/  IADD3 R88, P5, R59, R4.reuse, RZ ;  /* 0x000000043b587210 */ /* 0x080fe40007fbe0ff */
[----:B------:R-:W-:Y:S02]  /*8100*/  IADD3 R90, P4, R57, R4, RZ ;  /* 0x00000004395a7210 */ /* 0x000fe40007f9e0ff */
[----:B------:R-:W-:Y:S01]  /*8110*/  PRMT R56, R63, 0x7610, R56 ;  /* 0x000076103f387816 */ /* 0x000fe20000000038 */
[--C-:B-1----:R-:W-:Y:S01]  /*8120*/  IMAD.X R89, R21, 0x1, R5.reuse, P5 ;  /* 0x0000000115597824 */ /* 0x102fe200028e0605 */
[----:B------:R-:W-:Y:S01]  /*8130*/  LOP3.LUT R63, R11, 0x20, RZ, 0xfc, !PT ;  /* 0x000000200b3f7812 */ /* 0x000fe200078efcff */
[----:B------:R-:W-:Y:S01]  /*8140*/  IMAD.X R91, R21, 0x1, R5, P4 ;  /* 0x00000001155b7824 */ /* 0x000fe200020e0605 */
[----:B------:R-:W-:Y:S02]  /*8150*/  IADD3 R92, P4, R59, R12, RZ ;  /* 0x0000000c3b5c7210 */ /* 0x000fe40007f9e0ff */
[----:B------:R1:W-:Y:S01]  /*8160*/  @P1 STG.E.U16 desc[UR36][R88.64], R58 ;  /* 0x0000003a58001986 */ /* 0x0003e2000c101524 */
[C---:B------:R-:W-:Y:S01]  /*8170*/  ISETP.GT.AND P1, PT, R10.reuse, 0x8, P2 ;  /* 0x000000080a00780c */ /* 0x040fe20001724270 */
[----:B0-----:R-:W-:Y:S01]  /*8180*/  FMUL R60, R29, R120 ;  /* 0x000000781d3c7220 */ /* 0x001fe20000400000 */
[----:B------:R-:W-:Y:S01]  /*8190*/  IMAD.X R93, R21, 0x1, R13, P4 ;  /* 0x00000001155d7824 */ /* 0x000fe200020e060d */
[----:B------:R0:W-:Y:S01]  /*81a0*/  @P0 STG.E.U16 desc[UR36][R90.64], R14 ;  /* 0x0000000e5a000986 */ /* 0x0001e2000c101524 */
[----:B------:R-:W-:-:S02]  /*81b0*/  ISETP.GT.AND P0, PT, R10, 0x9, P2 ;  /* 0x000000090a00780c */ /* 0x000fc40001704270 */
[----:B------:R-:W-:Y:S02]  /*81c0*/  LOP3.LUT R61, R11, 0x22, RZ, 0xfc, !PT ;  /* 0x000000220b3d7812 */ /* 0x000fe400078efcff */
[----:B------:R-:W-:Y:S02]  /*81d0*/  F2FP.BF16.F32.PACK_AB R20, RZ, R65 ;  /* 0x00000041ff14723e */ /* 0x000fe400000010ff */
[----:B------:R-:W-:Y:S02]  /*81e0*/  F2FP.BF16.F32.PACK_AB R60, RZ, R60 ;  /* 0x0000003cff3c723e */ /* 0x000fe400000010ff */
[----:B-1----:R-:W-:Y:S01]  /*81f0*/  IADD3 R88, P5, R57, R12, RZ ;  /* 0x0000000c39587210 */ /* 0x002fe20007fbe0ff */
[----:B------:R-:W-:Y:S01]  /*8200*/  @P1 STG.E.U16 desc[UR36][R92.64], R62 ;  /* 0x0000003e5c001986 */ /* 0x000fe2000c101524 */
[----:B------:R-:W-:Y:S01]  /*8210*/  ISETP.GT.AND P1, PT, R10, 0x10, P3 ;  /* 0x000000100a00780c */ /* 0x000fe20001f24270 */
[----:B0-----:R-:W-:Y:S01]  /*8220*/  FMUL R14, R64, R120 ;  /* 0x00000078400e7220 */ /* 0x001fe20000400000 */
[-C--:B------:R-:W-:Y:S01]  /*8230*/  IADD3 R64, P4, R63, R4.reuse, RZ ;  /* 0x000000043f407210 */ /* 0x080fe20007f9e0ff */
[----:B------:R-:W-:Y:S01]  /*8240*/  IMAD.X R89, R21, 0x1, R13, P5 ;  /* 0x0000000115597824 */ /* 0x000fe200028e060d */
[----:B------:R-:W-:-:S02]  /*8250*/  IADD3 R90, P5, R61, R4, RZ ;  /* 0x000000043d5a7210 */ /* 0x000fc40007fbe0ff */
[----:B------:R-:W-:Y:S01]  /*8260*/  F2FP.BF16.F32.PACK_AB R14, RZ, R14 ;  /* 0x0000000eff0e723e */ /* 0x000fe200000010ff */
[C-C-:B------:R-:W-:Y:S01]  /*8270*/  IMAD.X R65, R21.reuse, 0x1, R5.reuse, P4 ;  /* 0x0000000115417824 */ /* 0x140fe200020e0605 */
[----:B------:R0:W-:Y:S01]  /*8280*/  @P0 STG.E.U16 desc[UR36][R88.64], R56 ;  /* 0x0000003858000986 */ /* 0x0001e2000c101524 */
[C---:B------:R-:W-:Y:S01]  /*8290*/  ISETP.GT.AND P0, PT, R10.reuse, 0x11, P3 ;  /* 0x000000110a00780c */ /* 0x040fe20001f04270 */
[----:B------:R-:W-:Y:S01]  /*82a0*/  IMAD.X R91, R21, 0x1, R5, P5 ;  /* 0x00000001155b7824 */ /* 0x000fe200028e0605 */
[C---:B------:R-:W-:Y:S02]  /*82b0*/  ISETP.GT.AND P4, PT, R10.reuse, 0x10, P2 ;  /* 0x000000100a00780c */ /* 0x040fe40001784270 */
[----:B------:R1:W-:Y:S01]  /*82c0*/  @P1 STG.E.U16 desc[UR36][R64.64], R14 ;  /* 0x0000000e40001986 */ /* 0x0003e2000c101524 */
[----:B------:R-:W-:Y:S02]  /*82d0*/  ISETP.GT.AND P1, PT, R10, 0x11, P2 ;  /* 0x000000110a00780c */ /* 0x000fe40001724270 */
[----:B0-----:R-:W-:-:S06]  /*82e0*/  IADD3 R88, P5, R63, R12, RZ ;  /* 0x0000000c3f587210 */ /* 0x001fcc0007fbe0ff */
[----:B------:R0:W-:Y:S01]  /*82f0*/  @P0 STG.E.U16 desc[UR36][R90.64], R20 ;  /* 0x000000145a000986 */ /* 0x0001e2000c101524 */
[----:B------:R-:W-:Y:S01]  /*8300*/  ISETP.GT.AND P0, PT, R10, 0x18, P3 ;  /* 0x000000180a00780c */ /* 0x000fe20001f04270 */
[--C-:B------:R-:W-:Y:S01]  /*8310*/  IMAD.X R89, R21, 0x1, R13.reuse, P5 ;  /* 0x0000000115597824 */ /* 0x100fe200028e060d */
[----:B-1----:R-:W-:Y:S01]  /*8320*/  LOP3.LUT R65, R11, 0x30, RZ, 0xfc, !PT ;  /* 0x000000300b417812 */ /* 0x002fe200078efcff */
[----:B------:R-:W-:Y:S01]  /*8330*/  FMUL R14, R69, R120 ;  /* 0x00000078450e7220 */ /* 0x000fe20000400000 */
[----:B------:R-:W-:Y:S02]  /*8340*/  IADD3 R92, P5, R61, R12, RZ ;  /* 0x0000000c3d5c7210 */ /* 0x000fe40007fbe0ff */
[----:B------:R1:W-:Y:S01]  /*8350*/  @P4 STG.E.U16 desc[UR36][R88.64], R66 ;  /* 0x0000004258004986 */ /* 0x0003e2000c101524 */
[----:B------:R-:W-:Y:S02]  /*8360*/  PRMT R56, R67, 0x7610, R56 ;  /* 0x0000761043387816 */ /* 0x000fe40000000038 */
[----:B------:R-:W-:Y:S01]  /*8370*/  LOP3.LUT R67, R11, 0x32, RZ, 0xfc, !PT ;  /* 0x000000320b437812 */ /* 0x000fe200078efcff */
[----:B------:R-:W-:Y:S01]  /*8380*/  IMAD.X R93, R21, 0x1, R13, P5 ;  /* 0x00000001155d7824 */ /* 0x000fe200028e060d */
[----:B0-----:R-:W-:-:S02]  /*8390*/  F2FP.BF16.F32.PACK_AB R20, RZ, R68 ;  /* 0x00000044ff14723e */ /* 0x001fc400000010ff */
[-C--:B------:R-:W-:Y:S02]  /*83a0*/  IADD3 R68, P4, R65, R4.reuse, RZ ;  /* 0x0000000441447210 */ /* 0x080fe40007f9e0ff */
[----:B------:R0:W-:Y:S01]  /*83b0*/  @P1 STG.E.U16 desc[UR36][R92.64], R56 ;  /* 0x000000385c001986 */ /* 0x0001e2000c101524 */
[----:B------:R-:W-:Y:S02]  /*83c0*/  ISETP.GT.AND P1, PT, R10, 0x19, P3 ;  /* 0x000000190a00780c */ /* 0x000fe40001f24270 */
[--C-:B------:R-:W-:Y:S01]  /*83d0*/  IMAD.X R69, R21, 0x1, R5.reuse, P4 ;  /* 0x0000000115457824 */ /* 0x100fe200020e0605 */
[----:B-1----:R-:W-:Y:S02]  /*83e0*/  IADD3 R88, P4, R67, R4, RZ ;  /* 0x0000000443587210 */ /* 0x002fe40007f9e0ff */
[----:B------:R-:W-:Y:S02]  /*83f0*/  F2FP.BF16.F32.PACK_AB R14, RZ, R14 ;  /* 0x0000000eff0e723e */ /* 0x000fe400000010ff */
[----:B------:R1:W-:Y:S01]  /*8400*/  @P0 STG.E.U16 desc[UR36][R68.64], R20 ;  /* 0x0000001444000986 */ /* 0x0003e2000c101524 */
[----:B------:R-:W-:Y:S01]  /*8410*/  IMAD.X R89, R21, 0x1, R5, P4 ;  /* 0x0000000115597824 */ /* 0x000fe200020e0605 */
[----:B------:R-:W-:-:S02]  /*8420*/  IADD3 R90, P4, R65, R12, RZ ;  /* 0x0000000c415a7210 */ /* 0x000fc40007f9e0ff */
[----:B------:R-:W-:Y:S02]  /*8430*/  ISETP.GT.AND P0, PT, R10, 0x18, P2 ;  /* 0x000000180a00780c */ /* 0x000fe40001704270 */
[----:B------:R-:W-:Y:S01]  /*8440*/  PRMT R58, R14, 0x7610, R58 ;  /* 0x000076100e3a7816 */ /* 0x000fe2000000003a */
[----:B------:R-:W-:Y:S01]  /*8450*/  IMAD.X R91, R21, 0x1, R13, P4 ;  /* 0x00000001155b7824 */ /* 0x000fe200020e060d */
[----:B------:R-:W-:Y:S01]  /*8460*/  ISETP.GT.AND P4, PT, R10, 0x19, P2 ;  /* 0x000000190a00780c */ /* 0x000fe20001784270 */
[----:B------:R-:W-:Y:S01]  /*8470*/  FMUL R14, R73, R120 ;  /* 0x00000078490e7220 */ /* 0x000fe20000400000 */
[----:B0-----:R-:W-:Y:S01]  /*8480*/  F2FP.BF16.F32.PACK_AB R56, RZ, R72 ;  /* 0x00000048ff38723e */ /* 0x001fe200000010ff */
[----:B------:R0:W-:Y:S01]  /*8490*/  @P1 STG.E.U16 desc[UR36][R88.64], R58 ;  /* 0x0000003a58001986 */ /* 0x0001e2000c101524 */
[----:B------:R-:W-:Y:S02]  /*84a0*/  IADD3 R72, P5, R67, R12, RZ ;  /* 0x0000000c43487210 */ /* 0x000fe40007fbe0ff */
[----:B-1----:R-:W-:-:S02]  /*84b0*/  F2FP.BF16.F32.PACK_AB R20, RZ, R71 ;  /* 0x00000047ff14723e */ /* 0x002fc400000010ff */
[----:B------:R-:W-:Y:S01]  /*84c0*/  LOP3.LUT R71, R11, 0x40, RZ, 0xfc, !PT ;  /* 0x000000400b477812 */ /* 0x000fe200078efcff */
[----:B------:R-:W-:Y:S01]  /*84d0*/  IMAD.X R73, R21, 0x1, R13, P5 ;  /* 0x0000000115497824 */ /* 0x000fe200028e060d */
[C---:B------:R-:W-:Y:S01]  /*84e0*/  ISETP.GT.AND P1, PT, R10.reuse, 0x20, P3 ;  /* 0x000000200a00780c */ /* 0x040fe20001f24270 */
[----:B------:R1:W-:Y:S01]  /*84f0*/  @P0 STG.E.U16 desc[UR36][R90.64], R70 ;  /* 0x000000465a000986 */ /* 0x0003e2000c101524 */
[----:B------:R-:W-:Y:S02]  /*8500*/  LOP3.LUT R69, R11, 0x42, RZ, 0xfc, !PT ;  /* 0x000000420b457812 */ /* 0x000fe400078efcff */
[----:B------:R-:W-:Y:S01]  /*8510*/  ISETP.GT.AND P0, PT, R10, 0x21, P3 ;  /* 0x000000210a00780c */ /* 0x000fe20001f04270 */
[----:B------:R2:W-:Y:S01]  /*8520*/  @P4 STG.E.U16 desc[UR36][R72.64], R20 ;  /* 0x0000001448004986 */ /* 0x0005e2000c101524 */
[----:B0-----:R-:W-:Y:S02]  /*8530*/  IADD3 R88, P5, R71, R4, RZ ;  /* 0x0000000447587210 */ /* 0x001fe40007fbe0ff */
[----:B------:R-:W-:-:S03]  /*8540*/  F2FP.BF16.F32.PACK_AB R14, RZ, R14 ;  /* 0x0000000eff0e723e */ /* 0x000fc600000010ff */
[----:B------:R-:W-:Y:S01]  /*8550*/  IMAD.X R89, R21, 0x1, R5, P5 ;  /* 0x0000000115597824 */ /* 0x000fe200028e0605 */
[----:B-1----:R-:W-:-:S04]  /*8560*/  IADD3 R90, P4, R69, R4, RZ ;  /* 0x00000004455a7210 */ /* 0x002fc80007f9e0ff */
[----:B------:R0:W-:Y:S01]  /*8570*/  @P1 STG.E.U16 desc[UR36][R88.64], R56 ;  /* 0x0000003858001986 */ /* 0x0001e2000c101524 */
[C---:B------:R-:W-:Y:S01]  /*8580*/  ISETP.GT.AND P1, PT, R10.reuse, 0x20, P2 ;  /* 0x000000200a00780c */ /* 0x040fe20001724270 */
[----:B------:R-:W-:Y:S01]  /*8590*/  IMAD.X R91, R21, 0x1, R5, P4 ;  /* 0x00000001155b7824 */ /* 0x000fe200020e0605 */
[----:B------:R-:W-:Y:S02]  /*85a0*/  IADD3 R92, P4, R71, R12, RZ ;  /* 0x0000000c475c7210 */ /* 0x000fe40007f9e0ff */
[----:B--2---:R-:W-:Y:S02]  /*85b0*/  LOP3.LUT R73, R11, 0x52, RZ, 0xfc, !PT ;  /* 0x000000520b497812 */ /* 0x004fe400078efcff */
[----:B------:R1:W-:Y:S01]  /*85c0*/  @P0 STG.E.U16 desc[UR36][R90.64], R14 ;  /* 0x0000000e5a000986 */ /* 0x0003e2000c101524 */
[----:B------:R-:W-:Y:S01]  /*85d0*/  ISETP.GT.AND P0, PT, R10, 0x21, P2 ;  /* 0x000000210a00780c */ /* 0x000fe20001704270 */
[----:B------:R-:W-:Y:S01]  /*85e0*/  IMAD.X R93, R21, 0x1, R13, P4 ;  /* 0x00000001155d7824 */ /* 0x000fe200020e060d */
[----:B------:R-:W-:-:S02]  /*85f0*/  F2FP.BF16.F32.PACK_AB R20, RZ, R77 ;  /* 0x0000004dff14723e */ /* 0x000fc400000010ff */
[----:B0-----:R-:W-:Y:S02]  /*8600*/  IADD3 R88, P5, R69, R12, RZ ;  /* 0x0000000c45587210 */ /* 0x001fe40007fbe0ff */
[----:B------:R-:W-:Y:S01]  /*8610*/  PRMT R56, R75, 0x7610, R56 ;  /* 0x000076104b387816 */ /* 0x000fe20000000038 */
[----:B------:R-:W-:Y:S01]  /*8620*/  @P1 STG.E.U16 desc[UR36][R92.64], R74 ;  /* 0x0000004a5c001986 */ /* 0x000fe2000c101524 */
[----:B------:R-:W-:Y:S01]  /*8630*/  LOP3.LUT R75, R11, 0x50, RZ, 0xfc, !PT ;  /* 0x000000500b4b7812 */ /* 0x000fe200078efcff */
[----:B------:R-:W-:Y:S01]  /*8640*/  IMAD.X R89, R21, 0x1, R13, P5 ;  /* 0x0000000115597824 */ /* 0x000fe200028e060d */
[----:B------:R-:W-:Y:S01]  /*8650*/  ISETP.GT.AND P1, PT, R10, 0x28, P3 ;  /* 0x000000280a00780c */ /* 0x000fe20001f24270 */
[----:B-1----:R-:W-:Y:S01]  /*8660*/  FMUL R14, R76, R120 ;  /* 0x000000784c0e7220 */ /* 0x002fe20000400000 */
[-C--:B------:R-:W-:Y:S02]  /*8670*/  IADD3 R76, P4, R75, R4.reuse, RZ ;  /* 0x000000044b4c7210 */ /* 0x080fe40007f9e0ff */
[----:B------:R-:W-:Y:S01]  /*8680*/  IADD3 R90, P5, R73, R4, RZ ;  /* 0x00000004495a7210 */ /* 0x000fe20007fbe0ff */
[----:B------:R0:W-:Y:S01]  /*8690*/  @P0 STG.E.U16 desc[UR36][R88.64], R56 ;  /* 0x0000003858000986 */ /* 0x0001e2000c101524 */
[C---:B------:R-:W-:Y:S01]  /*86a0*/  ISETP.GT.AND P0, PT, R10.reuse, 0x29, P3 ;  /* 0x000000290a00780c */ /* 0x040fe20001f04270 */
[C-C-:B------:R-:W-:Y:S01]  /*86b0*/  IMAD.X R77, R21.reuse, 0x1, R5.reuse, P4 ;  /* 0x00000001154d7824 */ /* 0x140fe200020e0605 */
[----:B------:R-:W-:Y:S01]  /*86c0*/  ISETP.GT.AND P4, PT, R10, 0x28, P2 ;  /* 0x000000280a00780c */ /* 0x000fe20001784270 */
[----:B------:R-:W-:Y:S01]  /*86d0*/  IMAD.X R91, R21, 0x1, R5, P5 ;  /* 0x00000001155b7824 */ /* 0x000fe200028e0605 */
[----:B------:R-:W-:-:S05]  /*86e0*/  F2FP.BF16.F32.PACK_AB R14, RZ, R14 ;  /* 0x0000000eff0e723e */ /* 0x000fca00000010ff */
[----:B------:R1:W-:Y:S01]  /*86f0*/  @P1 STG.E.U16 desc[UR36][R76.64], R14 ;  /* 0x0000000e4c001986 */ /* 0x0003e2000c101524 */
[C---:B------:R-:W-:Y:S02]  /*8700*/  ISETP.GT.AND P1, PT, R10.reuse, 0x29, P2 ;  /* 0x000000290a00780c */ /* 0x040fe40001724270 */
[-C--:B0-----:R-:W-:Y:S01]  /*8710*/  IADD3 R88, P5, R75, R12.reuse, RZ ;  /* 0x0000000c4b587210 */ /* 0x081fe20007fbe0ff */
[----:B------:R0:W-:Y:S01]  /*8720*/  @P0 STG.E.U16 desc[UR36][R90.64], R20 ;  /* 0x000000145a000986 */ /* 0x0001e2000c101524 */
[----:B------:R-:W-:Y:S02]  /*8730*/  PRMT R56, R79, 0x7610, R56 ;  /* 0x000076104f387816 */ /* 0x000fe40000000038 */
[----:B------:R-:W-:Y:S01]  /*8740*/  LOP3.LUT R79, R11, 0x62, RZ, 0xfc, !PT ;  /* 0x000000620b4f7812 */ /* 0x000fe200078efcff */
[--C-:B------:R-:W-:Y:S01]  /*8750*/  IMAD.X R89, R21, 0x1, R13.reuse, P5 ;  /* 0x0000000115597824 */ /* 0x100fe200028e060d */
[----:B------:R-:W-:Y:S02]  /*8760*/  ISETP.GT.AND P0, PT, R10, 0x30, P3 ;  /* 0x000000300a00780c */ /* 0x000fe40001f04270 */
[----:B------:R-:W-:Y:S01]  /*8770*/  IADD3 R92, P5, R73, R12, RZ ;  /* 0x0000000c495c7210 */ /* 0x000fe20007fbe0ff */
[----:B-1----:R-:W-:Y:S01]  /*8780*/  FMUL R14, R81, R120 ;  /* 0x00000078510e7220 */ /* 0x002fe20000400000 */
[----:B------:R-:W-:Y:S01]  /*8790*/  LOP3.LUT R77, R11, 0x60, RZ, 0xfc, !PT ;  /* 0x000000600b4d7812 */ /* 0x000fe200078efcff */
[----:B------:R1:W-:Y:S01]  /*87a0*/  @P4 STG.E.U16 desc[UR36][R88.64], R78 ;  /* 0x0000004e58004986 */ /* 0x0003e2000c101524 */
[----:B0-----:R-:W-:Y:S01]  /*87b0*/  F2FP.BF16.F32.PACK_AB R20, RZ, R80 ;  /* 0x00000050ff14723e */ /* 0x001fe200000010ff */
[----:B------:R-:W-:Y:S01]  /*87c0*/  IMAD.X R93, R21, 0x1, R13, P5 ;  /* 0x00000001155d7824 */ /* 0x000fe200028e060d */
[----:B------:R-:W-:-:S02]  /*87d0*/  IADD3 R80, P4, R77, R4, RZ ;  /* 0x000000044d507210 */ /* 0x000fc40007f9e0ff */
[----:B------:R-:W-:Y:S02]  /*87e0*/  PRMT R58, R20, 0x7610, R58 ;  /* 0x00007610143a7816 */ /* 0x000fe4000000003a */
[----:B------:R-:W-:Y:S01]  /*87f0*/  F2FP.BF16.F32.PACK_AB R14, RZ, R14 ;  /* 0x0000000eff0e723e */ /* 0x000fe200000010ff */
[--C-:B------:R-:W-:Y:S01]  /*8800*/  IMAD.X R81, R21, 0x1, R5.reuse, P4 ;  /* 0x0000000115517824 */ /* 0x100fe200020e0605 */
[----:B------:R-:W-:Y:S01]  /*8810*/  F2FP.BF16.F32.PACK_AB R20, RZ, R82 ;  /* 0x00000052ff14723e */ /* 0x000fe200000010ff */
[----:B------:R0:W-:Y:S01]  /*8820*/  @P1 STG.E.U16 desc[UR36][R92.64], R56 ;  /* 0x000000385c001986 */ /* 0x0001e2000c101524 */
[----:B-1----:R-:W-:Y:S02]  /*8830*/  IADD3 R88, P4, R79, R4, RZ ;  /* 0x000000044f587210 */ /* 0x002fe40007f9e0ff */
[C---:B------:R-:W-:Y:S01]  /*8840*/  ISETP.GT.AND P1, PT, R10.reuse, 0x31, P3 ;  /* 0x000000310a00780c */ /* 0x040fe20001f24270 */
[----:B------:R1:W-:Y:S01]  /*8850*/  @P0 STG.E.U16 desc[UR36][R80.64], R58 ;  /* 0x0000003a50000986 */ /* 0x0003e2000c101524 */
[----:B------:R-:W-:Y:S01]  /*8860*/  ISETP.GT.AND P0, PT, R10, 0x30, P2 ;  /* 0x000000300a00780c */ /* 0x000fe20001704270 */
[----:B------:R-:W-:Y:S01]  /*8870*/  IMAD.X R89, R21, 0x1, R5, P4 ;  /* 0x0000000115597824 */ /* 0x000fe200020e0605 */
[----:B------:R-:W-:-:S02]  /*8880*/  IADD3 R82, P4, R77, R12, RZ ;  /* 0x0000000c4d527210 */ /* 0x000fc40007f9e0ff */
[----:B0-----:R-:W-:Y:S01]  /*8890*/  PRMT R56, R14, 0x7610, R56 ;  /* 0x000076100e387816 */ /* 0x001fe20000000038 */
[-C--:B------:R-:W-:Y:S02]  /*88a0*/  FMUL R14, R83, R120.reuse ;  /* 0x00000078530e7220 */ /* 0x080fe40000400000 */
[--C-:B------:R-:W-:Y:S01]  /*88b0*/  IMAD.X R83, R21, 0x1, R13.reuse, P4 ;  /* 0x0000000115537824 */ /* 0x100fe200020e060d */
[----:B------:R-:W-:Y:S01]  /*88c0*/  ISETP.GT.AND P4, PT, R10, 0x31, P2 ;  /* 0x000000310a00780c */ /* 0x000fe20001784270 */
[----:B-1----:R-:W-:Y:S01]  /*88d0*/  FMUL R58, R28, R120 ;  /* 0x000000781c3a7220 */ /* 0x002fe20000400000 */
[----:B------:R-:W-:Y:S01]  /*88e0*/  IADD3 R80, P5, R79, R12, RZ ;  /* 0x0000000c4f507210 */ /* 0x000fe20007fbe0ff */
[----:B------:R0:W-:Y:S01]  /*88f0*/  @P1 STG.E.U16 desc[UR36][R88.64], R56 ;  /* 0x0000003858001986 */ /* 0x0001e2000c101524 */
[----:B------:R-:W-:Y:S02]  /*8900*/  F2FP.BF16.F32.PACK_AB R14, RZ, R14 ;  /* 0x0000000eff0e723e */ /* 0x000fe400000010ff */
[----:B------:R-:W-:Y:S01]  /*8910*/  ISETP.GT.AND P1, PT, R3, 0x100, PT ;  /* 0x000001000300780c */ /* 0x000fe20003f24270 */
[----:B------:R-:W-:Y:S01]  /*8920*/  IMAD.X R81, R21, 0x1, R13, P5 ;  /* 0x0000000115517824 */ /* 0x000fe200028e060d */
[----:B------:R-:W-:Y:S01]  /*8930*/  PRMT R62, R14, 0x7610, R62 ;  /* 0x000076100e3e7816 */ /* 0x000fe2000000003e */
[----:B------:R1:W-:Y:S01]  /*8940*/  @P0 STG.E.U16 desc[UR36][R82.64], R20 ;  /* 0x0000001452000986 */ /* 0x0003e2000c101524 */
[----:B------:R-:W-:Y:S01]  /*8950*/  ISETP.GT.AND P0, PT, R3, 0x108, PT ;  /* 0x000001080300780c */ /* 0x000fe20003f04270 */
[-C--:B------:R-:W-:Y:S01]  /*8960*/  FMUL R3, R24, R120.reuse ;  /* 0x0000007818037220 */ /* 0x080fe20000400000 */
[-C--:B------:R-:W-:Y:S01]  /*8970*/  FMUL R14, R25, R120.reuse ;  /* 0x00000078190e7220 */ /* 0x080fe20000400000 */
[----:B------:R2:W-:Y:S01]  /*8980*/  @P4 STG.E.U16 desc[UR36][R80.64], R62 ;  /* 0x0000003e50004986 */ /* 0x0005e2000c101524 */
[C---:B------:R-:W-:Y:S01]  /*8990*/  ISETP.GT.AND P4, PT, R10.reuse, 0x38, P3 ;  /* 0x000000380a00780c */ /* 0x040fe20001f84270 */
[----:B0-----:R-:W-:Y:S01]  /*89a0*/  FMUL R56, R27, R120 ;  /* 0x000000781b387220 */ /* 0x001fe20000400000 */
[----:B------:R-:W-:-:S02]  /*89b0*/  ISETP.GT.AND P3, PT, R10, 0x39, P3 ;  /* 0x000000390a00780c */ /* 0x000fc40001f64270 */
[----:B------:R-:W-:Y:S02]  /*89c0*/  F2FP.BF16.F32.PACK_AB R3, RZ, R3 ;  /* 0x00000003ff03723e */ /* 0x000fe400000010ff */
[----:B------:R-:W-:Y:S01]  /*89d0*/  F2FP.BF16.F32.PACK_AB R14, RZ, R14 ;  /* 0x0000000eff0e723e */ /* 0x000fe200000010ff */
[----:B-1----:R-:W-:Y:S01]  /*89e0*/  FMUL R20, R26, R120 ;  /* 0x000000781a147220 */ /* 0x002fe20000400000 */
[C---:B------:R-:W-:Y:S02]  /*89f0*/  LOP3.LUT R83, R11.reuse, 0x72, RZ, 0xfc, !PT ;  /* 0x000000720b537812 */ /* 0x040fe400078efcff */
[----:B------:R-:W-:Y:S02]  /*8a00*/  F2FP.BF16.F32.PACK_AB R56, RZ, R56 ;  /* 0x00000038ff38723e */ /* 0x000fe400000010ff */
[----:B--2---:R-:W-:Y:S02]  /*8a10*/  LOP3.LUT R81, R11, 0x70, RZ, 0xfc, !PT ;  /* 0x000000700b517812 */ /* 0x004fe400078efcff */
[----:B------:R-:W-:-:S02]  /*8a20*/  F2FP.BF16.F32.PACK_AB R20, RZ, R20 ;  /* 0x00000014ff14723e */ /* 0x000fc400000010ff */
[----:B------:R-:W-:Y:S02]  /*8a30*/  IADD3 R24, P5, R81, R4, RZ ;  /* 0x0000000451187210 */ /* 0x000fe40007fbe0ff */
[----:B------:R-:W-:-:S03]  /*8a40*/  F2FP.BF16.F32.PACK_AB R58, RZ, R58 ;  /* 0x0000003aff3a723e */ /* 0x000fc600000010ff */
[----:B------:R-:W-:Y:S01]  /*8a50*/  IMAD.X R25, R21, 0x1, R5, P5 ;  /* 0x0000000115197824 */ /* 0x000fe200028e0605 */
[C---:B------:R-:W-:Y:S02]  /*8a60*/  ISETP.GT.AND P5, PT, R10.reuse, 0x38, P2 ;  /* 0x000000380a00780c */ /* 0x040fe400017a4270 */
[----:B------:R-:W-:Y:S02]  /*8a70*/  ISETP.GT.AND P2, PT, R10, 0x39, P2 ;  /* 0x000000390a00780c */ /* 0x000fe40001744270 */
[----:B------:R0:W-:Y:S01]  /*8a80*/  @P4 STG.E.U16 desc[UR36][R24.64], R84 ;  /* 0x0000005418004986 */ /* 0x0001e2000c101524 */
[----:B------:R-:W-:-:S05]  /*8a90*/  IADD3 R4, P4, R83, R4, RZ ;  /* 0x0000000453047210 */ /* 0x000fca0007f9e0ff */
[----:B------:R-:W-:Y:S01]  /*8aa0*/  IMAD.X R5, R21, 0x1, R5, P4 ;  /* 0x0000000115057824 */ /* 0x000fe200020e0605 */
[----:B------:R-:W-:-:S04]  /*8ab0*/  IADD3 R26, P4, R81, R12, RZ ;  /* 0x0000000c511a7210 */ /* 0x000fc80007f9e0ff */
[----:B------:R1:W-:Y:S01]  /*8ac0*/  @P3 STG.E.U16 desc[UR36][R4.64], R85 ;  /* 0x0000005504003986 */ /* 0x0003e2000c101524 */
[--C-:B------:R-:W-:Y:S01]  /*8ad0*/  IMAD.X R27, R21, 0x1, R13.reuse, P4 ;  /* 0x00000001151b7824 */ /* 0x100fe200020e060d */
[----:B------:R-:W-:Y:S02]  /*8ae0*/  IADD3 R12, P4, R83, R12, RZ ;  /* 0x0000000c530c7210 */ /* 0x000fe40007f9e0ff */
[----:B------:R-:W-:Y:S02]  /*8af0*/  ISETP.GT.AND P3, PT, R10, 0x1, P1 ;  /* 0x000000010a00780c */ /* 0x000fe40000f64270 */
[----:B------:R-:W-:Y:S01]  /*8b00*/  @P5 STG.E.U16 desc[UR36][R26.64], R86 ;  /* 0x000000561a005986 */ /* 0x000fe2000c101524 */
[----:B------:R-:W-:Y:S01]  /*8b10*/  IMAD.X R13, R21, 0x1, R13, P4 ;  /* 0x00000001150d7824 */ /* 0x000fe200020e060d */
[-C--:B0-----:R-:W-:Y:S02]  /*8b20*/  IADD3 R24, P5, R11, R6.reuse, RZ ;  /* 0x000000060b187210 */ /* 0x081fe40007fbe0ff */
[----:B------:R-:W-:-:S02]  /*8b30*/  IADD3 R28, P4, R15, R6, RZ ;  /* 0x000000060f1c7210 */ /* 0x000fc40007f9e0ff */
[----:B------:R0:W-:Y:S01]  /*8b40*/  @P2 STG.E.U16 desc[UR36][R12.64], R87 ;  /* 0x000000570c002986 */ /* 0x0001e2000c101524 */
[C---:B------:R-:W-:Y:S01]  /*8b50*/  ISETP.GT.AND P2, PT, R10.reuse, RZ, P1 ;  /* 0x000000ff0a00720c */ /* 0x040fe20000f44270 */
[C-C-:B------:R-:W-:Y:S01]  /*8b60*/  IMAD.X R25, R21.reuse, 0x1, R7.reuse, P5 ;  /* 0x0000000115197824 */ /* 0x140fe200028e0607 */
[----:B------:R-:W-:Y:S01]  /*8b70*/  ISETP.GT.AND P5, PT, R10, RZ, P0 ;  /* 0x000000ff0a00720c */ /* 0x000fe200007a4270 */
[----:B------:R-:W-:Y:S01]  /*8b80*/  IMAD.X R29, R21, 0x1, R7, P4 ;  /* 0x00000001151d7824 */ /* 0x000fe200020e0607 */
[----:B-1----:R-:W-:-:S05]  /*8b90*/  IADD3 R4, P4, R11, R8, RZ ;  /* 0x000000080b047210 */ /* 0x002fca0007f9e0ff */
[----:B------:R-:W-:-:S04]  /*8ba0*/  IMAD.X R5, R21, 0x1, R9, P4 ;  /* 0x0000000115057824 */ /* 0x000fc800020e0609 */
[----:B------:R-:W-:Y:S01]  /*8bb0*/  @P2 STG.E.U16 desc[UR36][R24.64], R3 ;  /* 0x0000000318002986 */ /* 0x000fe2000c101524 */
[----:B------:R-:W-:-:S03]  /*8bc0*/  ISETP.GT.AND P2, PT, R10, 0x1, P0 ;  /* 0x000000010a00780c */ /* 0x000fc60000744270 */
[----:B------:R1:W-:Y:S01]  /*8bd0*/  @P3 STG.E.U16 desc[UR36][R28.64], R14 ;  /* 0x0000000e1c003986 */ /* 0x0003e2000c101524 */
[----:B------:R-:W-:-:S03]  /*8be0*/  ISETP.GT.AND P3, PT, R10, 0x8, P1 ;  /* 0x000000080a00780c */ /* 0x000fc60000f64270 */
[----:B------:R2:W-:Y:S01]  /*8bf0*/  @P5 STG.E.U16 desc[UR36][R4.64], R20 ;  /* 0x0000001404005986 */ /* 0x0005e2000c101524 */
[----:B0-----:R-:W-:-:S05]  /*8c00*/  IADD3 R12, P5, R15, R8, RZ ;  /* 0x000000080f0c7210 */ /* 0x001fca0007fbe0ff */
[----:B------:R-:W-:Y:S01]  /*8c10*/  IMAD.X R13, R21, 0x1, R9, P5 ;  /* 0x00000001150d7824 */ /* 0x000fe200028e0609 */
[C---:B------:R-:W-:Y:S02]  /*8c20*/  ISETP.GT.AND P5, PT, R10.reuse, 0x9, P1 ;  /* 0x000000090a00780c */ /* 0x040fe40000fa4270 */
[-C--:B-1----:R-:W-:Y:S02]  /*8c30*/  IADD3 R14, P4, R59, R6.reuse, RZ ;  /* 0x000000063b0e7210 */ /* 0x082fe40007f9e0ff */
[----:B------:R-:W-:Y:S01]  /*8c40*/  @P2 STG.E.U16 desc[UR36][R12.64], R56 ;  /* 0x000000380c002986 */ /* 0x000fe2000c101524 */
[----:B------:R-:W-:Y:S02]  /*8c50*/  ISETP.GT.AND P2, PT, R10, 0x8, P0 ;  /* 0x000000080a00780c */ /* 0x000fe40000744270 */
[----:B------:R-:W-:Y:S01]  /*8c60*/  IMAD.X R15, R21, 0x1, R7, P4 ;  /* 0x00000001150f7824 */ /* 0x000fe200020e0607 */
[----:B--2---:R-:W-:-:S04]  /*8c70*/  IADD3 R4, P4, R57, R6, RZ ;  /* 0x0000000639047210 */ /* 0x004fc80007f9e0ff */
[----:B------:R-:W-:Y:S01]  /*8c80*/  @P3 STG.E.U16 desc[UR36][R14.64], R58 ;  /* 0x0000003a0e003986 */ /* 0x000fe2000c101524 */
[----:B------:R-:W-:Y:S01]  /*8c90*/  IMAD.X R5, R21, 0x1, R7, P4 ;  /* 0x0000000115057824 */ /* 0x000fe200020e0607 */
[-C--:B------:R-:W-:Y:S02]  /*8ca0*/  IADD3 R26, P4, R57, R8.reuse, RZ ;  /* 0x00000008391a7210 */ /* 0x080fe40007f9e0ff */
[----:B------:R-:W-:Y:S02]  /*8cb0*/  ISETP.GT.AND P3, PT, R10, 0x9, P0 ;  /* 0x000000090a00780c */ /* 0x000fe40000764270 */
[----:B------:R0:W-:Y:S01]  /*8cc0*/  @P5 STG.E.U16 desc[UR36][R4.64], R60 ;  /* 0x0000003c04005986 */ /* 0x0001e2000c101524 */
[----:B------:R-:W-:Y:S01]  /*8cd0*/  IADD3 R24, P5, R59, R8, RZ ;  /* 0x000000083b187210 */ /* 0x000fe20007fbe0ff */
[----:B------:R-:W-:-:S04]  /*8ce0*/  IMAD.X R27, R21, 0x1, R9, P4 ;  /* 0x00000001151b7824 */ /* 0x000fc800020e0609 */
[----:B------:R-:W-:Y:S01]  /*8cf0*/  IMAD.X R25, R21, 0x1, R9, P5 ;  /* 0x0000000115197824 */ /* 0x000fe200028e0609 */
[----:B------:R-:W-:-:S04]  /*8d00*/  ISETP.GT.AND P5, PT, R10, 0x10, P1 ;  /* 0x000000100a00780c */ /* 0x000fc80000fa4270 */
[----:B------:R-:W-:Y:S01]  /*8d10*/  @P2 STG.E.U16 desc[UR36][R24.64], R30 ;  /* 0x0000001e18002986 */ /* 0x000fe2000c101524 */
[----:B0-----:R-:W-:Y:S02]  /*8d20*/  IADD3 R4, P4, R63, R6, RZ ;  /* 0x000000063f047210 */ /* 0x001fe40007f9e0ff */
[C---:B------:R-:W-:Y:S01]  /*8d30*/  ISETP.GT.AND P2, PT, R10.reuse, 0x11, P1 ;  /* 0x000000110a00780c */ /* 0x040fe20000f44270 */
[----:B------:R-:W-:Y:S01]  /*8d40*/  @P3 STG.E.U16 desc[UR36][R26.64], R31 ;  /* 0x0000001f1a003986 */ /* 0x000fe2000c101524 */
[----:B------:R-:W-:Y:S01]  /*8d50*/  ISETP.GT.AND P3, PT, R10, 0x10, P0 ;  /* 0x000000100a00780c */ /* 0x000fe20000764270 */
[----:B------:R-:W-:Y:S01]  /*8d60*/  IMAD.X R5, R21, 0x1, R7, P4 ;  /* 0x0000000115057824 */ /* 0x000fe200020e0607 */
[----:B------:R-:W-:-:S04]  /*8d70*/  IADD3 R14, P4, R63, R8, RZ ;  /* 0x000000083f0e7210 */ /* 0x000fc80007f9e0ff */
        /* <DEDUP_REMOVED lines=65> */
[----:B------:R4:W-:Y:S01]  /*9190*/  @P2 STG.E.U16 desc[UR36][R24.64], R48 ;  /* 0x0000003018002986 */ /* 0x0009e2000c101524 */
[----:B0-----:R-:W-:Y:S02]  /*91a0*/  IADD3 R4, P4, R77, R8, RZ ;  /* 0x000000084d047210 */ /* 0x001fe40007f9e0ff */
[-C--:B------:R-:W-:Y:S01]  /*91b0*/  IADD3 R14, P2, R81, R6.reuse, RZ ;  /* 0x00000006510e7210 */ /* 0x080fe20007f5e0ff */
[----:B------:R4:W-:Y:S01]  /*91c0*/  @P3 STG.E.U16 desc[UR36][R26.64], R49 ;  /* 0x000000311a003986 */ /* 0x0009e2000c101524 */
[----:B------:R-:W-:Y:S01]  /*91d0*/  IADD3 R6, P3, R83, R6, RZ ;  /* 0x0000000653067210 */ /* 0x000fe20007f7e0ff */
[C---:B------:R-:W-:Y:S01]  /*91e0*/  IMAD.X R5, R21.reuse, 0x1, R9, P4 ;  /* 0x0000000115057824 */ /* 0x040fe200020e0609 */
[----:B------:R-:W-:Y:S01]  /*91f0*/  ISETP.GT.AND P4, PT, R10, 0x31, P0 ;  /* 0x000000310a00780c */ /* 0x000fe20000784270 */
[C-C-:B------:R-:W-:Y:S02]  /*9200*/  IMAD.X R15, R21.reuse, 0x1, R7.reuse, P2 ;  /* 0x00000001150f7824 */ /* 0x140fe400010e0607 */
[----:B------:R-:W-:Y:S01]  /*9210*/  IMAD.X R7, R21, 0x1, R7, P3 ;  /* 0x0000000115077824 */ /* 0x000fe200018e0607 */
[----:B------:R4:W-:Y:S01]  /*9220*/  @P5 STG.E.U16 desc[UR36][R4.64], R50 ;  /* 0x0000003204005986 */ /* 0x0009e2000c101524 */
[----:B------:R-:W-:-:S02]  /*9230*/  IADD3 R12, P5, R79, R8, RZ ;  /* 0x000000084f0c7210 */ /* 0x000fc40007fbe0ff */
[C---:B------:R-:W-:Y:S02]  /*9240*/  ISETP.GT.AND P3, PT, R10.reuse, 0x38, P1 ;  /* 0x000000380a00780c */ /* 0x040fe40000f64270 */
[C---:B------:R-:W-:Y:S01]  /*9250*/  ISETP.GT.AND P1, PT, R10.reuse, 0x39, P1 ;  /* 0x000000390a00780c */ /* 0x040fe20000f24270 */
[--C-:B------:R-:W-:Y:S01]  /*9260*/  IMAD.X R13, R21, 0x1, R9.reuse, P5 ;  /* 0x00000001150d7824 */ /* 0x100fe200028e0609 */
[-C--:B------:R-:W-:Y:S02]  /*9270*/  IADD3 R28, P5, R81, R8.reuse, RZ ;  /* 0x00000008511c7210 */ /* 0x080fe40007fbe0ff */
[----:B------:R-:W-:Y:S02]  /*9280*/  IADD3 R8, P2, R83, R8, RZ ;  /* 0x0000000853087210 */ /* 0x000fe40007f5e0ff */
[----:B------:R4:W-:Y:S01]  /*9290*/  @P4 STG.E.U16 desc[UR36][R12.64], R51 ;  /* 0x000000330c004986 */ /* 0x0009e2000c101524 */
[C-C-:B------:R-:W-:Y:S01]  /*92a0*/  IMAD.X R29, R21.reuse, 0x1, R9.reuse, P5 ;  /* 0x00000001151d7824 */ /* 0x140fe200028e0609 */
[C---:B------:R-:W-:Y:S01]  /*92b0*/  ISETP.GT.AND P5, PT, R10.reuse, 0x38, P0 ;  /* 0x000000380a00780c */ /* 0x040fe200007a4270 */
[----:B------:R-:W-:Y:S01]  /*92c0*/  IMAD.X R9, R21, 0x1, R9, P2 ;  /* 0x0000000115097824 */ /* 0x000fe200010e0609 */
[----:B------:R-:W-:Y:S01]  /*92d0*/  ISETP.GT.AND P0, PT, R10, 0x39, P0 ;  /* 0x000000390a00780c */ /* 0x000fe20000704270 */
[----:B------:R4:W-:Y:S04]  /*92e0*/  @P3 STG.E.U16 desc[UR36][R14.64], R52 ;  /* 0x000000340e003986 */ /* 0x0009e8000c101524 */
[----:B------:R4:W-:Y:S06]  /*92f0*/  @P1 STG.E.U16 desc[UR36][R6.64], R53 ;  /* 0x0000003506001986 */ /* 0x0009ec000c101524 */
[----:B------:R4:W-:Y:S04]  /*9300*/  @P5 STG.E.U16 desc[UR36][R28.64], R54 ;  /* 0x000000361c005986 */ /* 0x0009e8000c101524 */
[----:B------:R4:W-:Y:S02]  /*9310*/  @P0 STG.E.U16 desc[UR36][R8.64], R55 ;  /* 0x0000003708000986 */ /* 0x0009e4000c101524 */
.L_x_191:
[----:B------:R-:W-:Y:S05]  /*9320*/  BSYNC B0 ;  /* 0x0000000000007941 */ /* 0x000fea0003800000 */
.L_x_33:
[----:B------:R-:W-:Y:S01]  /*9330*/  ULDC UR4, c[0x0][0xc] ;  /* 0x0000030000047ab9 */ /* 0x000fe20000000800 */
[----:B------:R-:W-:Y:S01]  /*9340*/  ULDC UR5, c[0x0][0x10] ;  /* 0x0000040000057ab9 */ /* 0x000fe20000000800 */
[----:B0-----:R-:W0:Y:S01]  /*9350*/  LDC R3, c[0x0][0x14] ;  /* 0x00000500ff037b82 */ /* 0x001e220000000800 */
[----:B------:R-:W-:Y:S01]  /*9360*/  UIMAD.WIDE.U32 UR4, UR4, UR5, URZ ;  /* 0x00000005040472a5 */ /* 0x000fe2000f8e003f */
[----:B------:R-:W-:Y:S02]  /*9370*/  IMAD.MOV.U32 R123, RZ, RZ, -0x1 ;  /* 0xffffffffff7b7424 */ /* 0x000fe400078e00ff */
[----:B------:R-:W-:-:S03]  /*9380*/  IMAD.MOV.U32 R121, RZ, RZ, -0x1 ;  /* 0xffffffffff797424 */ /* 0x000fc600078e00ff */
[----:B0-----:R-:W-:-:S04]  /*9390*/  IMAD.WIDE.U32 R16, R3, UR4, R16 ;  /* 0x0000000403107c25 */ /* 0x001fc8000f8e0010 */
[----:B------:R-:W-:Y:S01]  /*93a0*/  IMAD R3, R3, UR5, RZ ;  /* 0x0000000503037c24 */ /* 0x000fe2000f8e02ff */
[----:B------:R-:W-:Y:S02]  /*93b0*/  ULDC.64 UR4, c[0x0][0x650] ;  /* 0x0001940000047ab9 */ /* 0x000fe40000000a00 */
[----:B------:R-:W-:Y:S01]  /*93c0*/  ISETP.GE.U32.AND P0, PT, R16, UR4, PT ;  /* 0x0000000410007c0c */ /* 0x000fe2000bf06070 */
[--C-:B------:R-:W-:Y:S01]  /*93d0*/  IMAD.IADD R17, R17, 0x1, R3.reuse ;  /* 0x0000000111117824 */ /* 0x100fe200078e0203 */
[----:B------:R-:W-:-:S04]  /*93e0*/  PRMT R3, RZ, 0x7610, R3 ;  /* 0x00007610ff037816 */ /* 0x000fc80000000003 */
[----:B------:R-:W-:-:S13]  /*93f0*/  ISETP.GE.U32.AND.EX P0, PT, R17, UR5, PT, P0 ;  /* 0x0000000511007c0c */ /* 0x000fda000bf06100 */
[----:B------:R-:W-:Y:S05]  /*9400*/  @P0 BRA `(.L_x_192) ;  /* 0x0000000400640947 */ /* 0x000fea0003800000 */
[----:B----4-:R-:W0:Y:S01]  /*9410*/  S2R R12, SR_CTAID.X ;  /* 0x00000000000c7919 */ /* 0x010e220000002500 */
[----:B------:R-:W4:Y:S01]  /*9420*/  LDC.64 R10, c[0x0][0x628] ;  /* 0x00018a00ff0a7b82 */ /* 0x000f220000000a00 */
[----:B------:R-:W-:Y:S01]  /*9430*/  ULDC UR4, c[0x0][0x150] ;  /* 0x0000540000047ab9 */ /* 0x000fe20000000800 */
[----:B-1----:R-:W-:Y:S01]  /*9440*/  IMAD.MOV.U32 R8, RZ, RZ, R16 ;  /* 0x000000ffff087224 */ /* 0x002fe200078e0010 */
[----:B------:R-:W1:Y:S01]  /*9450*/  S2R R24, SR_CTAID.Y ;  /* 0x0000000000187919 */ /* 0x000e620000002600 */
[----:B------:R-:W-:-:S04]  /*9460*/  IMAD.MOV.U32 R9, RZ, RZ, R17 ;  /* 0x000000ffff097224 */ /* 0x000fc800078e0011 */
[----:B------:R-:W1:Y:S08]  /*9470*/  LDC R21, c[0x0][0x144] ;  /* 0x00005100ff157b82 */ /* 0x000e700000000800 */
[----:B------:R-:W1:Y:S08]  /*9480*/  LDC R0, c[0x0][0x630] ;  /* 0x00018c00ff007b82 */ /* 0x000e700000000800 */
[----:B------:R-:W1:Y:S01]  /*9490*/  LDC.64 R14, c[0x0][0x620] ;  /* 0x00018800ff0e7b82 */ /* 0x000e620000000a00 */
[----:B----4-:R-:W-:-:S04]  /*94a0*/  ISETP.NE.U32.AND P0, PT, R10, RZ, PT ;  /* 0x000000ff0a00720c */ /* 0x010fc80003f05070 */
[----:B------:R-:W-:Y:S02]  /*94b0*/  ISETP.NE.AND.EX P0, PT, R11, RZ, PT, P0 ;  /* 0x000000ff0b00720c */ /* 0x000fe40003f05300 */
[----:B0-----:R-:W-:-:S05]  /*94c0*/  I2FP.F32.U32 R3, R12 ;  /* 0x0000000c00037245 */ /* 0x001fca0000201000 */
[----:B------:R-:W-:-:S04]  /*94d0*/  FMUL R3, R3, UR4 ;  /* 0x0000000403037c20 */ /* 0x000fc80008400000 */
[----:B------:R0:W4:Y:S02]  /*94e0*/  F2I.U32.TRUNC.NTZ R20, R3 ;  /* 0x0000000300147305 */ /* 0x000124000020f000 */
[----:B------:R-:W-:Y:S05]  /*94f0*/  @!P0 BRA `(.L_x_193) ;  /* 0x0000000000288947 */ /* 0x000fea0003800000 */
[----:B0-----:R-:W0:Y:S02]  /*9500*/  LDC R3, c[0x0][0x634] ;  /* 0x00018d00ff037b82 */ /* 0x001e240000000800 */
[----:B0-----:R-:W-:-:S05]  /*9510*/  IADD3 R3, P0, R16, R3, RZ ;  /* 0x0000000310037210 */ /* 0x001fca0007f1e0ff */
[----:B------:R-:W-:-:S04]  /*9520*/  IMAD.X R13, RZ, RZ, R17, P0 ;  /* 0x000000ffff0d7224 */ /* 0x000fc800000e0611 */
[----:B---3--:R-:W-:-:S04]  /*9530*/  IMAD.WIDE.U32 R4, R13, R10, RZ ;  /* 0x0000000a0d047225 */ /* 0x008fc800078e00ff */
[----:B------:R-:W-:-:S04]  /*9540*/  IMAD.WIDE.U32 R6, P0, R3, R11, R4 ;  /* 0x0000000b03067225 */ /* 0x000fc80007800004 */
[----:B------:R-:W-:-:S04]  /*9550*/  IMAD.WIDE.U32 R4, R3, R10, RZ ;  /* 0x0000000a03047225 */ /* 0x000fc800078e00ff */
[----:B------:R-:W-:Y:S01]  /*9560*/  IMAD.X R9, RZ, RZ, RZ, P0 ;  /* 0x000000ffff097224 */ /* 0x000fe200000e06ff */
[----:B------:R-:W-:Y:S01]  /*9570*/  IADD3 RZ, P0, R5, R6, RZ ;  /* 0x0000000605ff7210 */ /* 0x000fe20007f1e0ff */
[----:B------:R-:W-:-:S04]  /*9580*/  IMAD.MOV.U32 R8, RZ, RZ, R7 ;  /* 0x000000ffff087224 */ /* 0x000fc800078e0007 */
[----:B------:R-:W-:-:S08]  /*9590*/  IMAD.WIDE.U32.X R8, R13, R11, R8, P0 ;  /* 0x0000000b0d087225 */ /* 0x000fd000000e0408 */
.L_x_193:
[----:B------:R-:W2:Y:S01]  /*95a0*/  LDC.64 R28, c[0x0][0x640] ;  /* 0x00019000ff1c7b82 */ /* 0x000ea20000000a00 */
[-CC-:B-1----:R-:W-:Y:S01]  /*95b0*/  SHF.R.U64 R121, R8, R0.reuse, R9.reuse ;  /* 0x0000000008797219 */ /* 0x182fe20000001209 */
[----:B----4-:R-:W-:Y:S01]  /*95c0*/  IMAD.MOV R20, RZ, RZ, -R20 ;  /* 0x000000ffff147224 */ /* 0x010fe200078e0a14 */
[----:B------:R-:W-:Y:S01]  /*95d0*/  SHF.R.U32.HI R0, RZ, R0, R9 ;  /* 0x00000000ff007219 */ /* 0x000fe20000011609 */
[----:B------:R-:W-:Y:S01]  /*95e0*/  ULDC UR4, c[0x0][0x154] ;  /* 0x0000550000047ab9 */ /* 0x000fe20000000800 */
[----:B0-----:R-:W-:Y:S01]  /*95f0*/  IADD3 R3, P0, RZ, -R121, RZ ;  /* 0x80000079ff037210 */ /* 0x001fe20007f1e0ff */
[----:B------:R-:W-:Y:S02]  /*9600*/  IMAD R21, R21, R20, R12 ;  /* 0x0000001415157224 */ /* 0x000fe400078e020c */
[----:B------:R-:W0:Y:S01]  /*9610*/  LDC R6, c[0x0][0x618] ;  /* 0x00018600ff067b82 */ /* 0x000e220000000800 */
[----:B------:R-:W-:Y:S02]  /*9620*/  IMAD.MOV.U32 R7, RZ, RZ, 0x1 ;  /* 0x00000001ff077424 */ /* 0x000fe400078e00ff */
[----:B---3--:R-:W-:-:S04]  /*9630*/  IMAD.X R5, RZ, RZ, ~R0, P0 ;  /* 0x000000ffff057224 */ /* 0x008fc800000e0e00 */
[-C--:B------:R-:W-:Y:S01]  /*9640*/  IMAD R0, R5, R14.reuse, RZ ;  /* 0x0000000e05007224 */ /* 0x080fe200078e02ff */
[----:B------:R-:W1:Y:S01]  /*9650*/  LDC R8, c[0x0][0x608] ;  /* 0x00018200ff087b82 */ /* 0x000e620000000800 */
[----:B------:R-:W-:-:S04]  /*9660*/  IMAD.WIDE.U32 R4, R3, R14, R16 ;  /* 0x0000000e03047225 */ /* 0x000fc800078e0010 */
[----:B------:R-:W-:Y:S01]  /*9670*/  IMAD R3, R3, R15, R0 ;  /* 0x0000000f03037224 */ /* 0x000fe200078e0200 */
[----:B------:R-:W-:Y:S02]  /*9680*/  I2FP.F32.U32 R0, R24 ;  /* 0x0000001800007245 */ /* 0x000fe40000201000 */
[----:B------:R-:W3:Y:S01]  /*9690*/  LDC R26, c[0x0][0x658] ;  /* 0x00019600ff1a7b82 */ /* 0x000ee20000000800 */
[----:B------:R-:W-:Y:S01]  /*96a0*/  IMAD.IADD R3, R5, 0x1, R3 ;  /* 0x0000000105037824 */ /* 0x000fe200078e0203 */
[----:B--2---:R-:W-:Y:S01]  /*96b0*/  ISETP.NE.U32.AND P0, PT, R28, RZ, PT ;  /* 0x000000ff1c00720c */ /* 0x004fe20003f05070 */
[----:B------:R-:W-:Y:S01]  /*96c0*/  FMUL R0, R0, UR4 ;  /* 0x0000000400007c20 */ /* 0x000fe20008400000 */
[----:B------:R-:W-:Y:S02]  /*96d0*/  IMAD.MOV.U32 R5, RZ, RZ, -0x1 ;  /* 0xffffffffff057424 */ /* 0x000fe400078e00ff */
[----:B------:R-:W-:Y:S01]  /*96e0*/  ISETP.NE.AND.EX P0, PT, R29, RZ, PT, P0 ;  /* 0x000000ff1d00720c */ /* 0x000fe20003f05300 */
[----:B------:R2:W4:Y:S01]  /*96f0*/  F2I.U32.TRUNC.NTZ R13, R0 ;  /* 0x00000000000d7305 */ /* 0x000522000020f000 */
[----:B------:R-:W2:Y:S01]  /*9700*/  LDC R15, c[0x0][0x148] ;  /* 0x00005200ff0f7b82 */ /* 0x000ea20000000800 */
[----:B0-----:R-:W-:-:S02]  /*9710*/  SHF.R.U64 R12, R4, R6, R3 ;  /* 0x00000006040c7219 */ /* 0x001fc40000001203 */
[----:B------:R-:W-:-:S05]  /*9720*/  SHF.R.U32.HI R3, RZ, R6, R3 ;  /* 0x00000006ff037219 */ /* 0x000fca0000011603 */
[----:B------:R-:W0:Y:S01]  /*9730*/  LDC R20, c[0x0][0x600] ;  /* 0x00018000ff147b82 */ /* 0x000e220000000800 */
[-CC-:B-1----:R-:W-:Y:S02]  /*9740*/  SHF.R.U64 R10, R12, R8.reuse, R3.reuse ;  /* 0x000000080c0a7219 */ /* 0x182fe40000001203 */
[----:B------:R-:W-:-:S05]  /*9750*/  SHF.R.U32.HI R3, RZ, R8, R3 ;  /* 0x00000008ff037219 */ /* 0x000fca0000011603 */
[----:B------:R-:W1:Y:S01]  /*9760*/  LDC R27, c[0x0][0x648] ;  /* 0x00019200ff1b7b82 */ /* 0x000e620000000800 */
[-C--:B---3--:R-:W-:Y:S02]  /*9770*/  SHF.L.U32 R4, R5, R26.reuse, RZ ;  /* 0x0000001a05047219 */ /* 0x088fe400000006ff */
[-CC-:B------:R-:W-:Y:S02]  /*9780*/  SHF.R.U64 R14, R10, R26.reuse, R3.reuse ;  /* 0x0000001a0a0e7219 */ /* 0x180fe40000001203 */
[----:B------:R-:W-:Y:S02]  /*9790*/  SHF.R.U32.HI R5, RZ, R26, R3 ;  /* 0x0000001aff057219 */ /* 0x000fe40000011603 */
[----:B------:R-:W-:Y:S01]  /*97a0*/  LOP3.LUT R25, RZ, R4, RZ, 0x33, !PT ;  /* 0x00000004ff197212 */ /* 0x000fe200078e33ff */
[----:B------:R-:W3:Y:S01]  /*97b0*/  LDC R30, c[0x0][0x638] ;  /* 0x00018e00ff1e7b82 */ /* 0x000ee20000000800 */
[----:B------:R-:W-:Y:S01]  /*97c0*/  SHF.L.U32 R26, R7, R26, RZ ;  /* 0x0000001a071a7219 */ /* 0x000fe200000006ff */
[----:B------:R-:W-:-:S06]  /*97d0*/  IMAD.MOV.U32 R4, RZ, RZ, R14 ;  /* 0x000000ffff047224 */ /* 0x000fcc00078e000e */
[----:B------:R-:W0:Y:S01]  /*97e0*/  LDC R31, c[0x0][0x610] ;  /* 0x00018400ff1f7b82 */ /* 0x000e220000000800 */
[----:B----4-:R-:W-:Y:S05]  /*97f0*/  @!P0 BRA `(.L_x_194) ;  /* 0x0000000000288947 */ /* 0x010fea0003800000 */
        /* <DEDUP_REMOVED lines=10> */
.L_x_194:
[----:B------:R-:W-:Y:S01]  /*98a0*/  ISETP.NE.AND P0, PT, R2, 0x1, PT ;  /* 0x000000010200780c */ /* 0x000fe20003f05270 */
[----:B0-----:R-:W-:Y:S01]  /*98b0*/  VIADD R7, R20, 0xffffffff ;  /* 0xffffffff14077836 */ /* 0x001fe20000000000 */
[----:B-12---:R-:W-:Y:S01]  /*98c0*/  SHF.R.U64 R0, R4, R27, R5 ;  /* 0x0000001b04007219 */ /* 0x006fe20000001205 */
[----:B------:R-:W-:Y:S01]  /*98d0*/  IMAD.MOV R13, RZ, RZ, -R13 ;  /* 0x000000ffff0d7224 */ /* 0x000fe200078e0a0d */
[----:B------:R-:W-:Y:S01]  /*98e0*/  LOP3.LUT R5, R10, R25, RZ, 0xc0, !PT ;  /* 0x000000190a057212 */ /* 0x000fe200078ec0ff */
[----:B------:R-:W-:Y:S01]  /*98f0*/  IMAD.MOV.U32 R4, RZ, RZ, 0x1 ;  /* 0x00000001ff047424 */ /* 0x000fe200078e00ff */
[----:B------:R-:W-:Y:S01]  /*9900*/  LOP3.LUT R12, R12, R7, RZ, 0xc0, !PT ;  /* 0x000000070c0c7212 */ /* 0x000fe200078ec0ff */
[----:B------:R-:W-:Y:S02]  /*9910*/  IMAD.MOV R3, RZ, RZ, -R0 ;  /* 0x000000ffff037224 */ /* 0x000fe400078e0a00 */
[----:B------:R-:W-:Y:S02]  /*9920*/  IMAD R0, R26, R0, R5 ;  /* 0x000000001a007224 */ /* 0x000fe400078e0205 */
[----:B---3--:R-:W-:-:S02]  /*9930*/  IMAD R3, R3, R30, R14 ;  /* 0x0000001e03037224 */ /* 0x008fc400078e020e */
[----:B------:R-:W-:Y:S02]  /*9940*/  @P0 IMAD R21, R15, R13, R24 ;  /* 0x0000000d0f150224 */ /* 0x000fe400078e0218 */
[----:B------:R-:W-:Y:S01]  /*9950*/  IMAD R5, R3, R20, R12 ;  /* 0x0000001403057224 */ /* 0x000fe200078e020c */
[----:B------:R-:W-:Y:S01]  /*9960*/  PRMT R3, R4, 0x7610, R3 ;  /* 0x0000761004037816 */ /* 0x000fe20000000003 */
[----:B------:R-:W-:-:S05]  /*9970*/  IMAD R0, R0, R31, R21 ;  /* 0x0000001f00007224 */ /* 0x000fca00078e0215 */
[----:B------:R-:W-:Y:S02]  /*9980*/  SEL R123, R5, R0, !P0 ;  /* 0x00000000057b7207 */ /* 0x000fe40004000000 */
[----:B------:R-:W-:-:S07]  /*9990*/  SEL R0, R0, R5, !P0 ;  /* 0x0000000500007207 */ /* 0x000fce0004000000 */
.L_x_192:
[----:B------:R-:W-:Y:S01]  /*99a0*/  LOP3.LUT P0, RZ, R3, 0xff, RZ, 0xc0, !PT ;  /* 0x000000ff03ff7812 */ /* 0x000fe2000780c0ff */
[----:B------:R-:W-:-:S12]  /*99b0*/  IMAD.MOV.U32 R124, RZ, RZ, R0 ;  /* 0x000000ffff7c7224 */ /* 0x000fd800078e0000 */
[----:B------:R-:W-:Y:S05]  /*99c0*/  @P0 BRA `(.L_x_195) ;  /* 0xffffff7800740947 */ /* 0x000fea000383ffff */
[----:B------:R-:W-:Y:S05]  /*99d0*/  EXIT ;  /* 0x000000000000794d */ /* 0x000fea0003800000 */
.L_x_8:
[----:B0-----:R-:W-:Y:S01]  /*99e0*/  ULDC.64 UR4, c[0x0][0x650] ;  /* 0x0001940000047ab9 */ /* 0x001fe20000000a00 */
        /* <DEDUP_REMOVED lines=25> */
.L_x_197:
[----:B------:R-:W0:Y:S01]  /*9b80*/  LDC.64 R28, c[0x0][0x640] ;  /* 0x00019000ff1c7b82 */ /* 0x000e220000000a00 */
[-CC-:B------:R-:W-:Y:S01]  /*9b90*/  SHF.R.U64 R22, R12, R6.reuse, R13.reuse ;  /* 0x000000060c167219 */ /* 0x180fe2000000120d */
[----:B------:R-:W-:Y:S01]  /*9ba0*/  IMAD.MOV.U32 R30, RZ, RZ, 0x1 ;  /* 0x00000001ff1e7424 */ /* 0x000fe200078e00ff */
[----:B------:R-:W-:Y:S02]  /*9bb0*/  SHF.R.U32.HI R6, RZ, R6, R13 ;  /* 0x00000006ff067219 */ /* 0x000fe4000001160d */
        /* <DEDUP_REMOVED lines=8> */
[----:B------:R-:W-:Y:S01]  /*9c40*/  IMAD.IADD R9, R9, 0x1, R11 ;  /* 0x0000000109097824 */ /* 0x000fe200078e020b */
[----:B0-----:R-:W-:-:S04]  /*9c50*/  ISETP.NE.U32.AND P0, PT, R28, RZ, PT ;  /* 0x000000ff1c00720c */ /* 0x001fc80003f05070 */
[----:B------:R-:W-:Y:S02]  /*9c60*/  ISETP.NE.AND.EX P0, PT, R29, RZ, PT, P0 ;  /* 0x000000ff1d00720c */ /* 0x000fe40003f05300 */
[----:B------:R-:W0:Y:S01]  /*9c70*/  LDC R20, c[0x0][0x600] ;  /* 0x00018000ff147b82 */ /* 0x000e220000000800 */
[-CC-:B-1----:R-:W-:Y:S01]  /*9c80*/  SHF.R.U64 R14, R8, R10.reuse, R9.reuse ;  /* 0x0000000a080e7219 */ /* 0x182fe20000001209 */
[----:B------:R-:W-:Y:S01]  /*9c90*/  IMAD.MOV.U32 R8, RZ, RZ, -0x1 ;  /* 0xffffffffff087424 */ /* 0x000fe200078e00ff */
[----:B------:R-:W-:-:S05]  /*9ca0*/  SHF.R.U32.HI R9, RZ, R10, R9 ;  /* 0x0000000aff097219 */ /* 0x000fca0000011609 */
[----:B------:R-:W1:Y:S01]  /*9cb0*/  LDC R26, c[0x0][0x648] ;  /* 0x00019200ff1a7b82 */ /* 0x000e620000000800 */
[-CC-:B--2---:R-:W-:Y:S02]  /*9cc0*/  SHF.R.U64 R21, R14, R12.reuse, R9.reuse ;  /* 0x0000000c0e157219 */ /* 0x184fe40000001209 */
[----:B------:R-:W-:-:S05]  /*9cd0*/  SHF.R.U32.HI R6, RZ, R12, R9 ;  /* 0x0000000cff067219 */ /* 0x000fca0000011609 */
[----:B------:R-:W2:Y:S01]  /*9ce0*/  LDC R27, c[0x0][0x638] ;  /* 0x00018e00ff1b7b82 */ /* 0x000ea20000000800 */
[-C--:B---3--:R-:W-:Y:S02]  /*9cf0*/  SHF.L.U32 R8, R8, R25.reuse, RZ ;  /* 0x0000001908087219 */ /* 0x088fe400000006ff */
[-CC-:B------:R-:W-:Y:S02]  /*9d00*/  SHF.R.U64 R23, R21, R25.reuse, R6.reuse ;  /* 0x0000001915177219 */ /* 0x180fe40000001206 */
[----:B------:R-:W-:Y:S02]  /*9d10*/  LOP3.LUT R32, RZ, R8, RZ, 0x33, !PT ;  /* 0x00000008ff207212 */ /* 0x000fe400078e33ff */
[----:B------:R-:W-:Y:S01]  /*9d20*/  SHF.R.U32.HI R9, RZ, R25, R6 ;  /* 0x00000019ff097219 */ /* 0x000fe20000011606 */
[----:B------:R-:W3:Y:S01]  /*9d30*/  LDC R31, c[0x0][0x610] ;  /* 0x00018400ff1f7b82 */ /* 0x000ee20000000800 */
[----:B------:R-:W-:Y:S01]  /*9d40*/  IMAD.MOV.U32 R8, RZ, RZ, R23 ;  /* 0x000000ffff087224 */ /* 0x000fe200078e0017 */
[----:B------:R-:W-:Y:S06]  /*9d50*/  @!P0 BRA `(.L_x_198) ;  /* 0x0000000000288947 */ /* 0x000fec0003800000 */
        /* <DEDUP_REMOVED lines=10> */
.L_x_198:
[----:B------:R-:W-:Y:S02]  /*9e00*/  ISETP.NE.AND P0, PT, R2, 0x1, PT ;  /* 0x000000010200780c */ /* 0x000fe40003f05270 */
[----:B-1----:R-:W-:Y:S01]  /*9e10*/  SHF.R.U64 R6, R8, R26, R9 ;  /* 0x0000001a08067219 */ /* 0x002fe20000001209 */
[----:B0-----:R-:W-:Y:S01]  /*9e20*/  VIADD R9, R20, 0xffffffff ;  /* 0xffffffff14097836 */ /* 0x001fe20000000000 */
[----:B------:R-:W-:Y:S02]  /*9e30*/  SHF.L.U32 R30, R30, R25, RZ ;  /* 0x000000191e1e7219 */ /* 0x000fe400000006ff */
[----:B------:R-:W-:Y:S01]  /*9e40*/  LOP3.LUT R5, R21, R32, RZ, 0xc0, !PT ;  /* 0x0000002015057212 */ /* 0x000fe200078ec0ff */
[----:B------:R-:W-:-:S04]  /*9e50*/  IMAD.MOV R8, RZ, RZ, -R6 ;  /* 0x000000ffff087224 */ /* 0x000fc800078e0a06 */
[----:B------:R-:W-:Y:S01]  /*9e60*/  IMAD R6, R30, R6, R5 ;  /* 0x000000061e067224 */ /* 0x000fe200078e0205 */
[----:B------:R-:W-:Y:S01]  /*9e70*/  LOP3.LUT R5, R14, R9, RZ, 0xc0, !PT ;  /* 0x000000090e057212 */ /* 0x000fe200078ec0ff */
[----:B------:R-:W-:Y:S02]  /*9e80*/  @P0 IMAD R3, R7, R24, R4 ;  /* 0x0000001807030224 */ /* 0x000fe400078e0204 */
[----:B--2---:R-:W-:Y:S02]  /*9e90*/  IMAD R4, R8, R27, R23 ;  /* 0x0000001b08047224 */ /* 0x004fe400078e0217 */
[----:B---3--:R-:W-:Y:S02]  /*9ea0*/  IMAD R3, R6, R31, R3 ;  /* 0x0000001f06037224 */ /* 0x008fe400078e0203 */
[----:B------:R-:W-:Y:S02]  /*9eb0*/  IMAD R4, R4, R20, R5 ;  /* 0x0000001404047224 */ /* 0x000fe400078e0205 */
[----:B------:R-:W-:-:S02]  /*9ec0*/  IMAD.MOV.U32 R8, RZ, RZ, 0x1 ;  /* 0x00000001ff087424 */ /* 0x000fc400078e00ff */
[----:B------:R-:W-:Y:S01]  /*9ed0*/  IMAD.MOV.U32 R6, RZ, RZ, R22 ;  /* 0x000000ffff067224 */ /* 0x000fe200078e0016 */
[----:B------:R-:W-:Y:S02]  /*9ee0*/  SEL R21, R4, R3, !P0 ;  /* 0x0000000304157207 */ /* 0x000fe40004000000 */
[----:B------:R-:W-:-:S07]  /*9ef0*/  SEL R20, R3, R4, !P0 ;  /* 0x0000000403147207 */ /* 0x000fce0004000000 */
.L_x_196:
[----:B------:R-:W-:-:S08]  /*9f00*/  NOP ;  /* 0x0000000000007918 */ /* 0x000fd00000000000 */
[----:B------:R-:W0:-:S00]  /*9f10*/  USETMAXREG.DEALLOC.CTAPOOL 0x28 ;  /* 0x00000028000079c8 */ /* 0x000e0000080e0500 */
[----:B0-----:R-:W-:-:S13]  /*9f20*/  ISETP.NE.AND P0, PT, R0, RZ, PT ;  /* 0x000000ff0000720c */ /* 0x001fda0003f05270 */
[----:B------:R-:W-:Y:S05]  /*9f30*/  @P0 EXIT ;  /* 0x000000000000094d */ /* 0x000fea0003800000 */
[----:B------:R-:W-:Y:S01]  /*9f40*/  LOP3.LUT P0, RZ, R8, 0xff, RZ, 0xc0, !PT ;  /* 0x000000ff08ff7812 */ /* 0x000fe2000780c0ff */
[----:B------:R-:W-:Y:S02]  /*9f50*/  IMAD.MOV.U32 R0, RZ, RZ, 0x1 ;  /* 0x00000001ff007424 */ /* 0x000fe400078e00ff */
[----:B------:R-:W-:-:S10]  /*9f60*/  IMAD.MOV.U32 R3, RZ, RZ, RZ ;  /* 0x000000ffff037224 */ /* 0x000fd400078e00ff */
[----:B------:R-:W-:Y:S05]  /*9f70*/  @!P0 BRA `(.L_x_199) ;  /* 0x0000000c00488947 */ /* 0x000fea0003800000 */
[----:B------:R-:W0:Y:S01]  /*9f80*/  LDC R0, c[0x0][0x28c] ;  /* 0x0000a300ff007b82 */ /* 0x000e220000000800 */
[----:B------:R-:W1:Y:S01]  /*9f90*/  S2R R11, SR_CgaCtaId ;  /* 0x00000000000b7919 */ /* 0x000e620000008800 */
[----:B------:R-:W-:Y:S01]  /*9fa0*/  ULDC UR5, c[0x0][0x600] ;  /* 0x0001800000057ab9 */ /* 0x000fe20000000800 */
[----:B------:R-:W-:Y:S01]  /*9fb0*/  ULDC UR4, c[0x0][0xc] ;  /* 0x0000030000047ab9 */ /* 0x000fe20000000800 */
[----:B------:R-:W-:Y:S01]  /*9fc0*/  UIADD3 UR16, UR5, -0x1, URZ ;  /* 0xffffffff05107890 */ /* 0x000fe2000fffe03f */
[----:B------:R-:W-:Y:S01]  /*9fd0*/  BSSY B0, `(.L_x_199) ;  /* 0x00000cc000007945 */ /* 0x000fe20003800000 */
[----:B------:R-:W-:Y:S01]  /*9fe0*/  ULDC UR6, c[0x0][0x658] ;  /* 0x0001960000067ab9 */ /* 0x000fe20000000800 */
[----:B------:R-:W-:Y:S01]  /*9ff0*/  ULDC UR5, c[0x0][0x10] ;  /* 0x0000040000057ab9 */ /* 0x000fe20000000800 */
[----:B------:R-:W-:Y:S01]  /*a000*/  UMOV UR7, 0xffffffff ;  /* 0xffffffff00077882 */ /* 0x000fe20000000000 */
[----:B------:R-:W-:Y:S01]  /*a010*/  UMOV UR8, 0x1 ;  /* 0x0000000100087882 */ /* 0x000fe20000000000 */
[----:B------:R-:W-:Y:S01]  /*a020*/  UIMAD.WIDE.U32 UR4, UR4, UR5, URZ ;  /* 0x00000005040472a5 */ /* 0x000fe2000f8e003f */
[----:B------:R-:W-:Y:S01]  /*a030*/  IMAD.MOV.U32 R9, RZ, RZ, 0x1 ;  /* 0x00000001ff097424 */ /* 0x000fe200078e00ff */
[----:B------:R-:W-:Y:S01]  /*a040*/  USHF.L.U32 UR7, UR7, UR6, URZ ;  /* 0x0000000607077299 */ /* 0x000fe2000800063f */
[----:B------:R-:W-:Y:S01]  /*a050*/  LOP3.LUT R13, R19, 0x2, RZ, 0xfc, !PT ;  /* 0x00000002130d7812 */ /* 0x000fe200078efcff */
[----:B------:R-:W-:-:S02]  /*a060*/  USHF.L.U32 UR18, UR8, UR6, URZ ;  /* 0x0000000608127299 */ /* 0x000fc4000800063f */
[----:B------:R-:W-:Y:S01]  /*a070*/  ULOP3.LUT UR17, URZ, UR7, URZ, 0x33, !UPT ;  /* 0x000000073f117292 */ /* 0x000fe2000f8e333f */
[----:B------:R-:W-:Y:S01]  /*a080*/  ULDC UR6, c[0x0][0x14] ;  /* 0x0000050000067ab9 */ /* 0x000fe20000000800 */
[----:B------:R-:W-:Y:S01]  /*a090*/  ULDC.64 UR22, c[0x0][0x198] ;  /* 0x0000660000167ab9 */ /* 0x000fe20000000a00 */
[----:B------:R-:W-:Y:S02]  /*a0a0*/  UIMAD.WIDE.U32 UR20, UR4, UR6, URZ ;  /* 0x00000006041472a5 */ /* 0x000fe4000f8e003f */
[----:B------:R-:W-:Y:S01]  /*a0b0*/  UIMAD UR13, UR5, UR6, URZ ;  /* 0x00000006050d72a4 */ /* 0x000fe2000f8e023f */
[----:B0-----:R-:W-:-:S03]  /*a0c0*/  VIADD R0, R0, 0xf ;  /* 0x0000000f00007836 */ /* 0x001fc60000000000 */
[----:B------:R-:W-:Y:S02]  /*a0d0*/  UIADD3 UR13, UR21, UR13, URZ ;  /* 0x0000000d150d7290 */ /* 0x000fe4000fffe03f */
[----:B------:R-:W-:-:S04]  /*a0e0*/  SHF.R.S32.HI R3, RZ, 0x1f, R0 ;  /* 0x0000001fff037819 */ /* 0x000fc80000011400 */
[----:B------:R-:W-:Y:S01]  /*a0f0*/  LEA.HI R8, R3, R0, RZ, 0x4 ;  /* 0x0000000003087211 */ /* 0x000fe200078f20ff */
[C---:B-1----:R-:W-:Y:S02]  /*a100*/  IMAD.SHL.U32 R10, R11.reuse, 0x20, RZ ;  /* 0x000000200b0a7824 */ /* 0x042fe400078e00ff */
[----:B------:R-:W-:Y:S01]  /*a110*/  IMAD.SHL.U32 R11, R11, 0x200, RZ ;  /* 0x000002000b0b7824 */ /* 0x000fe200078e00ff */
[----:B------:R-:W-:Y:S01]  /*a120*/  SHF.R.S32.HI R8, RZ, 0x4, R8 ;  /* 0x00000004ff087819 */ /* 0x000fe20000011408 */
[----:B------:R-:W-:Y:S01]  /*a130*/  IMAD.MOV.U32 R0, RZ, RZ, 0x1 ;  /* 0x00000001ff007424 */ /* 0x000fe200078e00ff */
[----:B------:R-:W-:Y:S01]  /*a140*/  LOP3.LUT R10, R10, 0x20, RZ, 0xc0, !PT ;  /* 0x000000200a0a7812 */ /* 0x000fe200078ec0ff */
[----:B------:R-:W-:Y:S01]  /*a150*/  IMAD.MOV.U32 R3, RZ, RZ, RZ ;  /* 0x000000ffff037224 */ /* 0x000fe200078e00ff */
[----:B------:R-:W-:Y:S01]  /*a160*/  LOP3.LUT R11, R11, 0x200, RZ, 0xc0, !PT ;  /* 0x000002000b0b7812 */ /* 0x000fe200078ec0ff */
[----:B------:R-:W-:-:S07]  /*a170*/  VIADD R12, R8, 0x1 ;  /* 0x00000001080c7836 */ /* 0x000fce0000000000 */
.L_x_210:
[----:B------:R-:W-:-:S03]  /*a180*/  UMOV UR4, 0xffffffff ;  /* 0xffffffff00047882 */ /* 0x000fc60000000000 */
[----:B------:R-:W-:Y:S05]  /*a190*/  BRA.DIV UR4, `(.L_x_200) ;  /* 0x00000016045c7947 */ /* 0x000fea000b800000 */
[----:B------:R-:W-:-:S13]  /*a1a0*/  ELECT P6, URZ, PT ;  /* 0x00000000003f782f */ /* 0x000fda00038c0000 */
.L_x_233:
[----:B------:R-:W0:Y:S01]  /*a1b0*/  LDC R4, c[0x0][0x28c] ;  /* 0x0000a300ff047b82 */ /* 0x000e220000000800 */
[----:B------:R-:W-:Y:S01]  /*a1c0*/  BSSY B1, `(.L_x_201) ;  /* 0x0000038000017945 */ /* 0x000fe20003800000 */
[----:B0-----:R-:W-:-:S13]  /*a1d0*/  ISETP.LT.OR P6, PT, R4, 0x1, !P6 ;  /* 0x000000010400780c */ /* 0x001fda00077c1670 */
[----:B------:R-:W-:Y:S05]  /*a1e0*/  @P6 BRA `(.L_x_202) ;  /* 0x0000000000d46947 */ /* 0x000fea0003800000 */
[----:B------:R-:W-:Y:S02]  /*a1f0*/  IMAD R21, R21, 0x40, R10 ;  /* 0x0000004015157824 */ /* 0x000fe400078e020a */
[----:B------:R-:W-:Y:S02]  /*a200*/  IMAD R22, R20, 0x180, RZ ;  /* 0x0000018014167824 */ /* 0x000fe400078e02ff */
[----:B------:R-:W-:Y:S02]  /*a210*/  IMAD.MOV.U32 R24, RZ, RZ, RZ ;  /* 0x000000ffff187224 */ /* 0x000fe400078e00ff */
[----:B------:R-:W-:Y:S02]  /*a220*/  IMAD.MOV.U32 R4, RZ, RZ, R12 ;  /* 0x000000ffff047224 */ /* 0x000fe400078e000c */
[----:B------:R-:W-:Y:S02]  /*a230*/  IMAD.MOV.U32 R5, RZ, RZ, R0 ;  /* 0x000000ffff057224 */ /* 0x000fe400078e0000 */
[----:B------:R-:W-:-:S07]  /*a240*/  IMAD.MOV.U32 R14, RZ, RZ, R3 ;  /* 0x000000ffff0e7224 */ /* 0x000fce00078e0003 */
.L_x_205:
[----:B------:R-:W0:Y:S01]  /*a250*/  S2R R20, SR_CgaCtaId ;  /* 0x0000000000147919 */ /* 0x000e220000008800 */
[----:B------:R-:W-:Y:S02]  /*a260*/  MOV R7, 0x400 ;  /* 0x0000040000077802 */ /* 0x000fe40000000f00 */
[----:B------:R-:W-:-:S13]  /*a270*/  LOP3.LUT P1, RZ, R18, 0x7f, RZ, 0xc0, !PT ;  /* 0x0000007f12ff7812 */ /* 0x000fda000782c0ff */
[----:B------:R-:W1:Y:S01]  /*a280*/  @!P1 LDC R15, c[0x0][0x500] ;  /* 0x00014000ff0f9b82 */ /* 0x000e620000000800 */
[----:B0-----:R-:W-:Y:S02]  /*a290*/  LEA R23, R20, R7, 0x18 ;  /* 0x0000000714177211 */ /* 0x001fe400078ec0ff */
[----:B------:R-:W-:-:S03]  /*a2a0*/  SHF.L.U32 R7, R5, 0x1f, RZ ;  /* 0x0000001f05077819 */ /* 0x000fc600000006ff */
[----:B------:R-:W-:-:S04]  /*a2b0*/  IMAD R20, R14, 0x8, R23 ;  /* 0x000000080e147824 */ /* 0x000fc800078e0217 */
[----:B------:R-:W0:Y:S02]  /*a2c0*/  SYNCS.PHASECHK.TRANS64.TRYWAIT P0, [R20+URZ+0x80], R7 ;  /* 0x00008007140075a7 */ /* 0x000e24000800017f */
[----:B01----:R-:W-:Y:S05]  /*a2d0*/  @!P0 BRA `(.L_x_203) ;  /* 0x00000014002c8947 */ /* 0x003fea0003800000 */
.L_x_234:
[----:B0-----:R-:W-:Y:S01]  /*a2e0*/  PRMT R7, R13, 0x9910, RZ ;  /* 0x000099100d077816 */ /* 0x001fe200000000ff */
[----:B------:R0:W-:Y:S03]  /*a2f0*/  @!P1 SYNCS.ARRIVE.TRANS64 RZ, [R20+URZ], R15 ;  /* 0x0000000f14ff99a7 */ /* 0x0001e6000800003f */
[----:B------:R-:W-:-:S13]  /*a300*/  ISETP.NE.AND P0, PT, R7, 0x2, PT ;  /* 0x000000020700780c */ /* 0x000fda0003f05270 */
[----:B0-----:R-:W-:Y:S05]  /*a310*/  @P0 BRA `(.L_x_204) ;  /* 0x0000000000040947 */ /* 0x001fea0003800000 */
[----:B------:R-:W-:Y:S01]  /*a320*/  BPT.TRAP 0x1 ;  /* 0x000000040000795c */ /* 0x000fe20000300000 */
.L_x_204:
[----:B------:R-:W-:Y:S01]  /*a330*/  IMAD R15, R14, 0x3000, R23 ;  /* 0x000030000e0f7824 */ /* 0x000fe200078e0217 */
[----:B------:R-:W-:Y:S01]  /*a340*/  R2UR UR9, R20 ;  /* 0x00000000140972ca */ /* 0x000fe200000e0000 */
[----:B------:R-:W-:Y:S01]  /*a350*/  IMAD R7, R14, 0x400, R11 ;  /* 0x000004000e077824 */ /* 0x000fe200078e020b */
[----:B------:R-:W-:Y:S01]  /*a360*/  UIADD3 UR4, UP0, UR22, 0xf0, URZ ;  /* 0x000000f016047890 */ /* 0x000fe2000ff1e03f */
[----:B------:R-:W-:Y:S01]  /*a370*/  VIADD R4, R4, 0xffffffff ;  /* 0xffffffff04047836 */ /* 0x000fe20000000000 */
[----:B------:R-:W-:Y:S01]  /*a380*/  R2UR UR5, R15 ;  /* 0x000000000f0572ca */ /* 0x000fe200000e0000 */
[----:B------:R-:W-:Y:S01]  /*a390*/  IMAD R7, R7, 0x2, R23 ;  /* 0x0000000207077824 */ /* 0x000fe200078e0217 */
[----:B------:R-:W-:Y:S01]  /*a3a0*/  R2UR UR11, R22 ;  /* 0x00000000160b72ca */ /* 0x000fe200000e0000 */
[----:B------:R-:W-:Y:S01]  /*a3b0*/  UIADD3 UR24, UP1, UR22, 0x1f0, URZ ;  /* 0x000001f016187890 */ /* 0x000fe2000ff3e03f */
[----:B------:R-:W-:Y:S01]  /*a3c0*/  R2UR UR10, R24 ;  /* 0x00000000180a72ca */ /* 0x000fe200000e0000 */
[----:B------:R-:W-:Y:S01]  /*a3d0*/  VIADD R14, R14, 0x1 ;  /* 0x000000010e0e7836 */ /* 0x000fe20000000000 */
[----:B------:R-:W-:Y:S01]  /*a3e0*/  R2UR UR8, R7 ;  /* 0x00000000070872ca */ /* 0x000fe200000e0000 */
[----:B------:R-:W-:Y:S01]  /*a3f0*/  UIADD3.X UR25, URZ, UR23, URZ, UP1, !UPT ;  /* 0x000000173f197290 */ /* 0x000fe20008ffe43f */
[----:B------:R-:W-:Y:S01]  /*a400*/  R2UR UR12, R6 ;  /* 0x00000000060c72ca */ /* 0x000fe200000e0000 */
[----:B------:R-:W-:Y:S01]  /*a410*/  UMOV UR6, 0x0 ;  /* 0x0000000000067882 */ /* 0x000fe20000000000 */
[----:B------:R-:W-:Y:S01]  /*a420*/  R2UR UR19, R21 ;  /* 0x00000000151372ca */ /* 0x000fe200000e0000 */
[----:B------:R-:W-:Y:S01]  /*a430*/  UMOV UR7, 0x10000000 ;  /* 0x1000000000077882 */ /* 0x000fe20000000000 */
[----:B------:R-:W-:Y:S01]  /*a440*/  ISETP.GT.AND P1, PT, R4, 0x1, PT ;  /* 0x000000010400780c */ /* 0x000fe20003f24270 */
[----:B------:R-:W-:Y:S01]  /*a450*/  UIADD3 UR14, UR5, 0x200, URZ ;  /* 0x00000200050e7890 */ /* 0x000fe2000fffe03f */
[----:B------:R-:W-:Y:S01]  /*a460*/  ISETP.NE.AND P0, PT, R14, 0x10, PT ;  /* 0x000000100e00780c */ /* 0x000fe20003f05270 */
[----:B------:R-:W-:Y:S01]  /*a470*/  UIADD3.X UR5, URZ, UR23, URZ, UP0, !UPT ;  /* 0x000000173f057290 */ /* 0x000fe200087fe43f */
[----:B------:R-:W-:Y:S01]  /*a480*/  VIADD R24, R24, 0x10 ;  /* 0x0000001018187836 */ /* 0x000fe20000000000 */
[----:B------:R-:W-:Y:S01]  /*a490*/  UMOV UR26, 0x30000 ;  /* 0x00030000001a7882 */ /* 0x000fe20000000000 */
[----:B------:R-:W-:Y:S01]  /*a4a0*/  SEL R20, RZ, 0x1, P0 ;  /* 0x00000001ff147807 */ /* 0x000fe20000000000 */
[----:B------:R-:W-:Y:S01]  /*a4b0*/  UIADD3 UR15, UR8, 0x30200, URZ ;  /* 0x00030200080f7890 */ /* 0x000fe2000fffe03f */
[----:B------:R-:W-:-:S02]  /*a4c0*/  SEL R14, R14, RZ, P0 ;  /* 0x000000ff0e0e7207 */ /* 0x000fc40000000000 */
[----:B------:R-:W-:Y:S01]  /*a4d0*/  UMOV UR8, UR14 ;  /* 0x0000000e00087c82 */ /* 0x000fe20008000000 */
[----:B------:R-:W-:Y:S01]  /*a4e0*/  LOP3.LUT R5, R5, R20, RZ, 0x3c, !PT ;  /* 0x0000001405057212 */ /* 0x000fe200078e3cff */
[----:B------:R0:W-:Y:S02]  /*a4f0*/  UTMALDG.3D [UR8], [UR4], desc[UR6] ;  /* 0x00000608040075b4 */ /* 0x0001e40008011000 */
[----:B0-----:R-:W-:Y:S01]  /*a500*/  UMOV UR8, UR15 ;  /* 0x0000000f00087c82 */ /* 0x001fe20008000000 */
[----:B------:R-:W-:Y:S02]  /*a510*/  UMOV UR11, UR19 ;  /* 0x00000013000b7c82 */ /* 0x000fe40008000000 */
[----:B------:R0:W-:Y:S02]  /*a520*/  UTMALDG.3D.MULTICAST [UR8], [UR24], UR26, desc[UR6] ;  /* 0x00000608180073b4 */ /* 0x0001e4000801181a */
[----:B0-----:R-:W-:Y:S05]  /*a530*/  @P1 BRA `(.L_x_205) ;  /* 0xfffffffc00441947 */ /* 0x001fea000383ffff */
.L_x_202:
[----:B------:R-:W-:Y:S05]  /*a540*/  BSYNC B1 ;  /* 0x0000000000017941 */ /* 0x000fea0003800000 */
.L_x_201:
[----:B------:R-:W-:Y:S01]  /*a550*/  LOP3.LUT P1, RZ, R9, 0xff, RZ, 0xc0, !PT ;  /* 0x000000ff09ff7812 */ /* 0x000fe2000782c0ff */
[----:B------:R-:W-:Y:S01]  /*a560*/  IMAD.IADD R3, R8, 0x1, R3 ;  /* 0x0000000108037824 */ /* 0x000fe200078e0203 */
[----:B------:R-:W-:Y:S01]  /*a570*/  IADD3 R16, P2, R16, UR20, RZ ;  /* 0x0000001410107c10 */ /* 0x000fe2000ff5e0ff */
[----:B------:R-:W-:Y:S01]  /*a580*/  ULDC.64 UR4, c[0x0][0x650] ;  /* 0x0001940000047ab9 */ /* 0x000fe20000000a00 */
[----:B------:R-:W-:Y:S01]  /*a590*/  BSSY B1, `(.L_x_206) ;  /* 0x000006d000017945 */ /* 0x000fe20003800000 */
[----:B------:R-:W-:Y:S01]  /*a5a0*/  IMAD.MOV.U32 R20, RZ, RZ, -0x1 ;  /* 0xffffffffff147424 */ /* 0x000fe200078e00ff */
[----:B------:R-:W-:Y:S01]  /*a5b0*/  ISETP.GT.U32.AND P0, PT, R3, 0xf, PT ;  /* 0x0000000f0300780c */ /* 0x000fe20003f04070 */
[----:B------:R-:W-:Y:S01]  /*a5c0*/  IMAD.MOV.U32 R21, RZ, RZ, -0x1 ;  /* 0xffffffffff157424 */ /* 0x000fe200078e00ff */
[----:B------:R-:W-:Y:S02]  /*a5d0*/  SHF.R.U32.HI R4, RZ, 0x4, R3 ;  /* 0x00000004ff047819 */ /* 0x000fe40000011603 */
[----:B------:R-:W-:-:S02]  /*a5e0*/  ISETP.LT.U32.AND P0, PT, R8, 0x10, P0 ;  /* 0x000000100800780c */ /* 0x000fc40000701070 */
[----:B------:R-:W-:Y:S01]  /*a5f0*/  IADD3.X R17, R17, UR13, RZ, P2, !PT ;  /* 0x0000000d11117c10 */ /* 0x000fe200097fe4ff */
[----:B------:R-:W0:Y:S01]  /*a600*/  @P1 S2R R6, SR_CgaCtaId ;  /* 0x0000000000061919 */ /* 0x000e220000008800 */
[----:B------:R-:W-:Y:S02]  /*a610*/  @P1 MOV R5, 0x400 ;  /* 0x0000040000051802 */ /* 0x000fe40000000f00 */
[----:B------:R-:W-:Y:S02]  /*a620*/  ISETP.GE.U32.AND P2, PT, R16, UR4, PT ;  /* 0x0000000410007c0c */ /* 0x000fe4000bf46070 */
[----:B------:R-:W-:Y:S02]  /*a630*/  LOP3.LUT R4, R4, 0x1, RZ, 0xc0, !PT ;  /* 0x0000000104047812 */ /* 0x000fe400078ec0ff */
[----:B------:R-:W-:Y:S02]  /*a640*/  LOP3.LUT R3, R3, 0xf, RZ, 0xc0, !PT ;  /* 0x0000000f03037812 */ /* 0x000fe400078ec0ff */
[----:B------:R-:W-:-:S02]  /*a650*/  PRMT R9, RZ, 0x7610, R9 ;  /* 0x00007610ff097816 */ /* 0x000fc40000000009 */
[----:B0-----:R-:W-:Y:S01]  /*a660*/  @P1 LEA R5, R6, R5, 0x18 ;  /* 0x0000000506051211 */ /* 0x001fe200078ec0ff */
[----:B------:R-:W-:-:S03]  /*a670*/  IMAD.MOV.U32 R6, RZ, RZ, -0x1 ;  /* 0xffffffffff067424 */ /* 0x000fc600078e00ff */
[----:B------:R0:W-:Y:S01]  /*a680*/  @P1 SYNCS.ARRIVE.TRANS64.A1T0 RZ, [R5+URZ+0x118], RZ ;  /* 0x000118ff05ff19a7 */ /* 0x0001e2000810003f */
[----:B------:R-:W-:-:S04]  /*a690*/  ISETP.NE.U32.AND P1, PT, R4, 0x1, PT ;  /* 0x000000010400780c */ /* 0x000fc80003f25070 */
[----:B------:R-:W-:Y:S02]  /*a6a0*/  ISETP.GT.U32.AND P1, PT, R8, 0xf, !P1 ;  /* 0x0000000f0800780c */ /* 0x000fe40004f24070 */
[----:B0-----:R-:W-:Y:S02]  /*a6b0*/  SEL R5, RZ, 0x1, !P0 ;  /* 0x00000001ff057807 */ /* 0x001fe40004000000 */
[----:B------:R-:W-:Y:S02]  /*a6c0*/  ISETP.GE.U32.AND.EX P0, PT, R17, UR5, PT, P2 ;  /* 0x0000000511007c0c */ /* 0x000fe4000bf06120 */
[----:B------:R-:W-:-:S04]  /*a6d0*/  SEL R4, RZ, 0x1, !P1 ;  /* 0x00000001ff047807 */ /* 0x000fc80004800000 */
[----:B------:R-:W-:Y:S02]  /*a6e0*/  LOP3.LUT R0, R4, R0, R5, 0x96, !PT ;  /* 0x0000000004007212 */ /* 0x000fe400078e9605 */
[----:B------:R-:W-:-:S05]  /*a6f0*/  PRMT R4, RZ, 0x7610, R4 ;  /* 0x00007610ff047816 */ /* 0x000fca0000000004 */
[----:B------:R-:W-:Y:S05]  /*a700*/  @P0 BRA `(.L_x_207) ;  /* 0x0000000400540947 */ /* 0x000fea0003800000 */
[----:B------:R-:W0:Y:S01]  /*a710*/  S2R R15, SR_CTAID.X ;  /* 0x00000000000f7919 */ /* 0x000e220000002500 */
[----:B------:R-:W-:Y:S01]  /*a720*/  ULDC.64 UR4, c[0x0][0x628] ;  /* 0x00018a0000047ab9 */ /* 0x000fe20000000a00 */
[----:B------:R-:W-:Y:S01]  /*a730*/  ULDC UR7, c[0x0][0x630] ;  /* 0x00018c0000077ab9 */ /* 0x000fe20000000800 */
[----:B------:R-:W-:Y:S01]  /*a740*/  ISETP.NE.U32.AND P0, PT, RZ, UR4, PT ;  /* 0x00000004ff007c0c */ /* 0x000fe2000bf05070 */
[----:B------:R-:W1:Y:S01]  /*a750*/  S2R R20, SR_CTAID.Y ;  /* 0x0000000000147919 */ /* 0x000e620000002600 */
[----:B------:R-:W-:Y:S01]  /*a760*/  ULDC UR8, c[0x0][0x150] ;  /* 0x0000540000087ab9 */ /* 0x000fe20000000800 */
[----:B------:R-:W-:Y:S01]  /*a770*/  IMAD.MOV.U32 R4, RZ, RZ, R16 ;  /* 0x000000ffff047224 */ /* 0x000fe200078e0010 */
[----:B------:R-:W-:Y:S01]  /*a780*/  ISETP.NE.AND.EX P0, PT, RZ, UR5, PT, P0 ;  /* 0x00000005ff007c0c */ /* 0x000fe2000bf05300 */
[----:B------:R-:W-:Y:S01]  /*a790*/  IMAD.MOV.U32 R5, RZ, RZ, R17 ;  /* 0x000000ffff057224 */ /* 0x000fe200078e0011 */
[----:B0-----:R-:W-:-:S11]  /*a7a0*/  I2FP.F32.U32 R22, R15 ;  /* 0x0000000f00167245 */ /* 0x001fd60000201000 */
[----:B------:R-:W-:Y:S05]  /*a7b0*/  @!P0 BRA `(.L_x_208) ;  /* 0x0000000000288947 */ /* 0x000fea0003800000 */
[----:B------:R-:W-:Y:S02]  /*a7c0*/  ULDC UR6, c[0x0][0x634] ;  /* 0x00018d0000067ab9 */ /* 0x000fe40000000800 */
[----:B------:R-:W-:-:S05]  /*a7d0*/  IADD3 R5, P0, R16, UR6, RZ ;  /* 0x0000000610057c10 */ /* 0x000fca000ff1e0ff */
[----:B------:R-:W-:-:S04]  /*a7e0*/  IMAD.X R21, RZ, RZ, R17, P0 ;  /* 0x000000ffff157224 */ /* 0x000fc800000e0611 */
[----:B------:R-:W-:-:S04]  /*a7f0*/  IMAD.WIDE.U32 R6, R21, UR4, RZ ;  /* 0x0000000415067c25 */ /* 0x000fc8000f8e00ff */
[----:B------:R-:W-:-:S04]  /*a800*/  IMAD.WIDE.U32 R6, P0, R5, UR5, R6 ;  /* 0x0000000505067c25 */ /* 0x000fc8000f800006 */
[----:B------:R-:W-:-:S04]  /*a810*/  IMAD.WIDE.U32 R4, R5, UR4, RZ ;  /* 0x0000000405047c25 */ /* 0x000fc8000f8e00ff */
[----:B------:R-:W-:Y:S01]  /*a820*/  IMAD.MOV.U32 R4, RZ, RZ, R7 ;  /* 0x000000ffff047224 */ /* 0x000fe200078e0007 */
[----:B------:R-:W-:Y:S01]  /*a830*/  IADD3 RZ, P1, R5, R6, RZ ;  /* 0x0000000605ff7210 */ /* 0x000fe20007f3e0ff */
[----:B------:R-:W-:-:S04]  /*a840*/  IMAD.X R5, RZ, RZ, RZ, P0 ;  /* 0x000000ffff057224 */ /* 0x000fc800000e06ff */
[----:B------:R-:W-:-:S08]  /*a850*/  IMAD.WIDE.U32.X R4, R21, UR5, R4, P1 ;  /* 0x0000000515047c25 */ /* 0x000fd000088e0404 */
.L_x_208:
[--C-:B------:R-:W-:Y:S01]  /*a860*/  SHF.R.U64 R14, R4, UR7, R5.reuse ;  /* 0x00000007040e7c19 */ /* 0x100fe20008001205 */
[----:B------:R-:W-:Y:S01]  /*a870*/  FMUL R22, R22, UR8 ;  /* 0x0000000816167c20 */ /* 0x000fe20008400000 */
[----:B------:R-:W-:Y:S01]  /*a880*/  SHF.R.U32.HI R4, RZ, UR7, R5 ;  /* 0x00000007ff047c19 */ /* 0x000fe20008011605 */
[----:B------:R-:W0:Y:S01]  /*a890*/  LDC R6, c[0x0][0x144] ;  /* 0x00005100ff067b82 */ /* 0x000e220000000800 */
[----:B------:R-:W-:Y:S01]  /*a8a0*/  IADD3 R5, P0, RZ, -R14, RZ ;  /* 0x8000000eff057210 */ /* 0x000fe20007f1e0ff */
[----:B------:R-:W-:Y:S01]  /*a8b0*/  ULDC UR6, c[0x0][0x154] ;  /* 0x0000550000067ab9 */ /* 0x000fe20000000800 */
[----:B-1----:R-:W-:Y:S01]  /*a8c0*/  I2FP.F32.U32 R7, R20 ;  /* 0x0000001400077245 */ /* 0x002fe20000201000 */
[----:B------:R-:W1:Y:S01]  /*a8d0*/  F2I.U32.TRUNC.NTZ R22, R22 ;  /* 0x0000001600167305 */ /* 0x000e62000020f000 */
[----:B------:R-:W-:Y:S01]  /*a8e0*/  ULDC.64 UR4, c[0x0][0x620] ;  /* 0x0001880000047ab9 */ /* 0x000fe20000000a00 */
[----:B------:R-:W-:Y:S01]  /*a8f0*/  IMAD.X R4, RZ, RZ, ~R4, P0 ;  /* 0x000000ffff047224 */ /* 0x000fe200000e0e04 */
[----:B------:R-:W-:Y:S01]  /*a900*/  ISETP.NE.AND P2, PT, R2, 0x1, PT ;  /* 0x000000010200780c */ /* 0x000fe20003f45270 */
[----:B------:R-:W-:Y:S01]  /*a910*/  FMUL R23, R7, UR6 ;  /* 0x0000000607177c20 */ /* 0x000fe20008400000 */
[----:B------:R-:W2:Y:S01]  /*a920*/  LDC R25, c[0x0][0x148] ;  /* 0x00005200ff197b82 */ /* 0x000ea20000000800 */
[----:B------:R-:W-:Y:S01]  /*a930*/  IMAD R4, R4, UR4, RZ ;  /* 0x0000000404047c24 */ /* 0x000fe2000f8e02ff */
[----:B------:R-:W-:-:S02]  /*a940*/  ULDC.64 UR6, c[0x0][0x640] ;  /* 0x0001900000067ab9 */ /* 0x000fc40000000a00 */
[----:B------:R-:W-:Y:S01]  /*a950*/  ISETP.NE.U32.AND P0, PT, RZ, UR6, PT ;  /* 0x00000006ff007c0c */ /* 0x000fe2000bf05070 */
[----:B------:R-:W3:Y:S01]  /*a960*/  F2I.U32.TRUNC.NTZ R23, R23 ;  /* 0x0000001700177305 */ /* 0x000ee2000020f000 */
[C---:B------:R-:W-:Y:S02]  /*a970*/  IMAD R7, R5.reuse, UR5, R4 ;  /* 0x0000000505077c24 */ /* 0x040fe4000f8e0204 */
[----:B------:R-:W-:Y:S01]  /*a980*/  IMAD.WIDE.U32 R4, R5, UR4, R16 ;  /* 0x0000000405047c25 */ /* 0x000fe2000f8e0010 */
[----:B------:R-:W-:Y:S01]  /*a990*/  ULDC UR4, c[0x0][0x618] ;  /* 0x0001860000047ab9 */ /* 0x000fe20000000800 */
[----:B------:R-:W-:Y:S02]  /*a9a0*/  ISETP.NE.AND.EX P0, PT, RZ, UR7, PT, P0 ;  /* 0x00000007ff007c0c */ /* 0x000fe4000bf05300 */
[----:B------:R-:W-:Y:S02]  /*a9b0*/  IMAD.IADD R5, R5, 0x1, R7 ;  /* 0x0000000105057824 */ /* 0x000fe400078e0207 */
[----:B-1----:R-:W-:-:S03]  /*a9c0*/  IMAD.MOV R22, RZ, RZ, -R22 ;  /* 0x000000ffff167224 */ /* 0x002fc600078e0a16 */
[----:B------:R-:W-:Y:S01]  /*a9d0*/  SHF.R.U64 R21, R4, UR4, R5 ;  /* 0x0000000404157c19 */ /* 0x000fe20008001205 */
[----:B0-----:R-:W-:Y:S01]  /*a9e0*/  IMAD R15, R6, R22, R15 ;  /* 0x00000016060f7224 */ /* 0x001fe200078e020f */
[----:B------:R-:W-:Y:S01]  /*a9f0*/  SHF.R.U32.HI R4, RZ, UR4, R5 ;  /* 0x00000004ff047c19 */ /* 0x000fe20008011605 */
[----:B------:R-:W-:Y:S01]  /*aa00*/  ULDC UR4, c[0x0][0x608] ;  /* 0x0001820000047ab9 */ /* 0x000fe20000000800 */
[----:B---3--:R-:W-:Y:S02]  /*aa10*/  IMAD.MOV R6, RZ, RZ, -R23 ;  /* 0x000000ffff067224 */ /* 0x008fe400078e0a17 */
[--C-:B------:R-:W-:Y:S02]  /*aa20*/  SHF.R.U64 R22, R21, UR4, R4.reuse ;  /* 0x0000000415167c19 */ /* 0x100fe40008001204 */
[----:B------:R-:W-:Y:S01]  /*aa30*/  SHF.R.U32.HI R5, RZ, UR4, R4 ;  /* 0x00000004ff057c19 */ /* 0x000fe20008011604 */
[----:B------:R-:W-:Y:S01]  /*aa40*/  ULDC UR4, c[0x0][0x658] ;  /* 0x0001960000047ab9 */ /* 0x000fe20000000800 */
[----:B--2---:R-:W-:-:S02]  /*aa50*/  @P2 IMAD R15, R25, R6, R20 ;  /* 0x00000006190f2224 */ /* 0x004fc400078e0214 */
[--C-:B------:R-:W-:Y:S02]  /*aa60*/  SHF.R.U64 R20, R22, UR4, R5.reuse ;  /* 0x0000000416147c19 */ /* 0x100fe40008001205 */
[----:B------:R-:W-:-:S03]  /*aa70*/  SHF.R.U32.HI R23, RZ, UR4, R5 ;  /* 0x00000004ff177c19 */ /* 0x000fc60008011605 */
[----:B------:R-:W-:Y:S02]  /*aa80*/  IMAD.MOV.U32 R6, RZ, RZ, R20 ;  /* 0x000000ffff067224 */ /* 0x000fe400078e0014 */
[----:B------:R-:W-:Y:S01]  /*aa90*/  IMAD.MOV.U32 R5, RZ, RZ, R23 ;  /* 0x000000ffff057224 */ /* 0x000fe200078e0017 */
[----:B------:R-:W-:Y:S06]  /*aaa0*/  @!P0 BRA `(.L_x_209) ;  /* 0x00000000002c8947 */ /* 0x000fec0003800000 */
        /* <DEDUP_REMOVED lines=9> */
[----:B------:R-:W-:-:S04]  /*ab40*/  IMAD.WIDE.U32.X R4, R23, UR7, R4, P1 ;  /* 0x0000000717047c25 */ /* 0x000fc800088e0404 */
[----:B------:R-:W-:-:S07]  /*ab50*/  IMAD.MOV.U32 R6, RZ, RZ, R4 ;  /* 0x000000ffff067224 */ /* 0x000fce00078e0004 */
.L_x_209:
[----:B------:R-:W-:Y:S01]  /*ab60*/  ULDC UR4, c[0x0][0x648] ;  /* 0x0001920000047ab9 */ /* 0x000fe20000000800 */
[----:B------:R-:W-:Y:S01]  /*ab70*/  LOP3.LUT R4, R22, UR17, RZ, 0xc0, !PT ;  /* 0x0000001116047c12 */ /* 0x000fe2000f8ec0ff */
[----:B------:R-:W-:Y:S01]  /*ab80*/  ULDC UR5, c[0x0][0x610] ;  /* 0x0001840000057ab9 */ /* 0x000fe20000000800 */
[----:B------:R-:W-:Y:S01]  /*ab90*/  SHF.R.U64 R5, R6, UR4, R5 ;  /* 0x0000000406057c19 */ /* 0x000fe20008001205 */
[----:B------:R-:W-:Y:S01]  /*aba0*/  ULDC UR4, c[0x0][0x638] ;  /* 0x00018e0000047ab9 */ /* 0x000fe20000000800 */
[----:B------:R-:W-:Y:S01]  /*abb0*/  LOP3.LUT R21, R21, UR16, RZ, 0xc0, !PT ;  /* 0x0000001015157c12 */ /* 0x000fe2000f8ec0ff */
[----:B------:R-:W-:Y:S02]  /*abc0*/  IMAD.MOV.U32 R6, RZ, RZ, R14 ;  /* 0x000000ffff067224 */ /* 0x000fe400078e000e */
[----:B------:R-:W-:Y:S02]  /*abd0*/  IMAD.MOV R7, RZ, RZ, -R5 ;  /* 0x000000ffff077224 */ /* 0x000fe400078e0a05 */
[----:B------:R-:W-:-:S02]  /*abe0*/  IMAD R4, R5, UR18, R4 ;  /* 0x0000001205047c24 */ /* 0x000fc4000f8e0204 */
[----:B------:R-:W-:Y:S01]  /*abf0*/  IMAD R20, R7, UR4, R20 ;  /* 0x0000000407147c24 */ /* 0x000fe2000f8e0214 */
[----:B------:R-:W-:Y:S01]  /*ac00*/  ULDC UR4, c[0x0][0x600] ;  /* 0x0001800000047ab9 */ /* 0x000fe20000000800 */
[----:B------:R-:W-:Y:S02]  /*ac10*/  IMAD R15, R4, UR5, R15 ;  /* 0x00000005040f7c24 */ /* 0x000fe4000f8e020f */
[----:B------:R-:W-:Y:S02]  /*ac20*/  IMAD R20, R20, UR4, R21 ;  /* 0x0000000414147c24 */ /* 0x000fe4000f8e0215 */
[----:B------:R-:W-:-:S03]  /*ac30*/  IMAD.MOV.U32 R4, RZ, RZ, 0x1 ;  /* 0x00000001ff047424 */ /* 0x000fc600078e00ff */
[----:B------:R-:W-:Y:S02]  /*ac40*/  SEL R21, R20, R15, !P2 ;  /* 0x0000000f14157207 */ /* 0x000fe40005000000 */
[----:B------:R-:W-:-:S07]  /*ac50*/  SEL R20, R15, R20, !P2 ;  /* 0x000000140f147207 */ /* 0x000fce0005000000 */
.L_x_207:
[----:B------:R-:W-:Y:S05]  /*ac60*/  BSYNC B1 ;  /* 0x0000000000017941 */ /* 0x000fea0003800000 */
.L_x_206:
[----:B------:R-:W-:-:S13]  /*ac70*/  LOP3.LUT P0, RZ, R4, 0xff, RZ, 0xc0, !PT ;  /* 0x000000ff04ff7812 */ /* 0x000fda000780c0ff */
[----:B------:R-:W-:Y:S05]  /*ac80*/  @P0 BRA `(.L_x_210) ;  /* 0xfffffff4003c0947 */ /* 0x000fea000383ffff */
[----:B------:R-:W-:Y:S05]  /*ac90*/  BSYNC B0 ;  /* 0x0000000000007941 */ /* 0x000fea0003800000 */
.L_x_199:
[----:B------:R-:W-:-:S03]  /*aca0*/  UMOV UR4, 0xffffffff ;  /* 0xffffffff00047882 */ /* 0x000fc60000000000 */
[----:B------:R-:W-:Y:S05]  /*acb0*/  BRA.DIV UR4, `(.L_x_211) ;  /* 0x0000000a04c87947 */ /* 0x000fea000b800000 */
[----:B------:R-:W-:-:S13]  /*acc0*/  ELECT P6, URZ, PT ;  /* 0x00000000003f782f */ /* 0x000fda00038c0000 */
.L_x_237:
[----:B------:R-:W-:Y:S04]  /*acd0*/  BSSY B0, `(.L_x_212) ;  /* 0x0000097000007945 */ /* 0x000fe80003800000 */
[----:B------:R-:W-:Y:S05]  /*ace0*/  @!P6 BRA `(.L_x_213) ;  /* 0x000000080054e947 */ /* 0x000fea0003800000 */
[----:B------:R-:W-:-:S04]  /*acf0*/  LOP3.LUT R19, R19, 0x2, RZ, 0xfc, !PT ;  /* 0x0000000213137812 */ /* 0x000fc800078efcff */
[----:B------:R-:W-:-:S13]  /*ad00*/  ISETP.NE.AND P0, PT, R19, 0x3, PT ;  /* 0x000000031300780c */ /* 0x000fda0003f05270 */
[----:B------:R-:W-:Y:S05]  /*ad10*/  @!P0 BRA `(.L_x_214) ;  /* 0x0000000000048947 */ /* 0x000fea0003800000 */
[----:B------:R-:W-:Y:S01]  /*ad20*/  BPT.TRAP 0x1 ;  /* 0x000000040000795c */ /* 0x000fe20000300000 */
.L_x_214:
[----:B------:R-:W0:Y:S01]  /*ad30*/  S2R R5, SR_CgaCtaId ;  /* 0x0000000000057919 */ /* 0x000e220000008800 */
[----:B------:R-:W-:Y:S02]  /*ad40*/  MOV R2, 0x400 ;  /* 0x0000040000027802 */ /* 0x000fe40000000f00 */
[----:B------:R-:W-:Y:S02]  /*ad50*/  SHF.L.U32 R4, R0, 0x1f, RZ ;  /* 0x0000001f00047819 */ /* 0x000fe400000006ff */
[----:B0-----:R-:W-:-:S05]  /*ad60*/  LEA R2, R5, R2, 0x18 ;  /* 0x0000000205027211 */ /* 0x001fca00078ec0ff */
[----:B------:R-:W-:-:S04]  /*ad70*/  VIADD R2, R2, 0x80 ;  /* 0x0000008002027836 */ /* 0x000fc80000000000 */
[C---:B------:R-:W-:Y:S02]  /*ad80*/  IMAD R7, R3.reuse, 0x8, R2 ;  /* 0x0000000803077824 */ /* 0x040fe400078e0202 */
[----:B------:R-:W-:Y:S02]  /*ad90*/  VIADD R3, R3, 0x1 ;  /* 0x0000000103037836 */ /* 0x000fe40000000000 */
[----:B------:R-:W0:Y:S03]  /*ada0*/  SYNCS.PHASECHK.TRANS64.TRYWAIT P0, [R7+URZ], R4 ;  /* 0x00000004070075a7 */ /* 0x000e26000800017f */
[----:B------:R-:W-:-:S04]  /*adb0*/  ISETP.NE.AND P1, PT, R3, 0x10, PT ;  /* 0x000000100300780c */ /* 0x000fc80003f25270 */
[----:B------:R-:W-:Y:S02]  /*adc0*/  SEL R5, RZ, 0x1, P1 ;  /* 0x00000001ff057807 */ /* 0x000fe40000800000 */
[----:B------:R-:W-:Y:S02]  /*add0*/  SEL R3, R3, RZ, P1 ;  /* 0x000000ff03037207 */ /* 0x000fe40000800000 */
[----:B------:R-:W-:-:S03]  /*ade0*/  LOP3.LUT R6, R0, R5, RZ, 0x3c, !PT ;  /* 0x0000000500067212 */ /* 0x000fc600078e3cff */
[----:B------:R-:W-:Y:S01]  /*adf0*/  IMAD R8, R3, 0x8, R2 ;  /* 0x0000000803087824 */ /* 0x000fe200078e0202 */
[----:B------:R-:W-:Y:S01]  /*ae00*/  SHF.L.U32 R5, R6, 0x1f, RZ ;  /* 0x0000001f06057819 */ /* 0x000fe200000006ff */
[----:B0-----:R-:W-:Y:S06]  /*ae10*/  @!P0 BRA `(.L_x_215) ;  /* 0x0000000800908947 */ /* 0x001fec0003800000 */
.L_x_238:
[----:B------:R-:W1:Y:S01]  /*ae20*/  SYNCS.PHASECHK.TRANS64.TRYWAIT P0, [R8+URZ], R5 ;  /* 0x00000005080075a7 */ /* 0x000e62000800017f */
[----:B------:R-:W-:-:S05]  /*ae30*/  VIADD R0, R3, 0x1 ;  /* 0x0000000103007836 */ /* 0x000fca0000000000 */
[----:B------:R-:W-:-:S04]  /*ae40*/  ISETP.NE.AND P1, PT, R0, 0x10, PT ;  /* 0x000000100000780c */ /* 0x000fc80003f25270 */
[----:B------:R-:W-:Y:S02]  /*ae50*/  SEL R3, RZ, 0x1, P1 ;  /* 0x00000001ff037807 */ /* 0x000fe40000800000 */
[----:B0-----:R-:W-:Y:S02]  /*ae60*/  SEL R7, R0, RZ, P1 ;  /* 0x000000ff00077207 */ /* 0x001fe40000800000 */
[----:B------:R-:W-:-:S03]  /*ae70*/  LOP3.LUT R6, R6, R3, RZ, 0x3c, !PT ;  /* 0x0000000306067212 */ /* 0x000fc600078e3cff */
[----:B------:R-:W-:Y:S01]  /*ae80*/  IMAD R9, R7, 0x8, R2 ;  /* 0x0000000807097824 */ /* 0x000fe200078e0202 */
[----:B------:R-:W-:Y:S01]  /*ae90*/  SHF.L.U32 R4, R6, 0x1f, RZ ;  /* 0x0000001f06047819 */ /* 0x000fe200000006ff */
[----:B-1----:R-:W-:Y:S06]  /*aea0*/  @!P0 BRA `(.L_x_216) ;  /* 0x0000000800808947 */ /* 0x002fec0003800000 */
.L_x_239:
[----:B------:R-:W1:Y:S01]  /*aeb0*/  SYNCS.PHASECHK.TRANS64.TRYWAIT P0, [R9+URZ], R4 ;  /* 0x00000004090075a7 */ /* 0x000e62000800017f */
[----:B------:R-:W-:-:S05]  /*aec0*/  VIADD R0, R7, 0x1 ;  /* 0x0000000107007836 */ /* 0x000fca0000000000 */
[----:B------:R-:W-:-:S04]  /*aed0*/  ISETP.NE.AND P1, PT, R0, 0x10, PT ;  /* 0x000000100000780c */ /* 0x000fc80003f25270 */
[----:B------:R-:W-:Y:S02]  /*aee0*/  SEL R3, RZ, 0x1, P1 ;  /* 0x00000001ff037807 */ /* 0x000fe40000800000 */
[----:B------:R-:W-:Y:S02]  /*aef0*/  SEL R7, R0, RZ, P1 ;  /* 0x000000ff00077207 */ /* 0x000fe40000800000 */
[----:B------:R-:W-:-:S03]  /*af00*/  LOP3.LUT R6, R6, R3, RZ, 0x3c, !PT ;  /* 0x0000000306067212 */ /* 0x000fc600078e3cff */
[----:B0-----:R-:W-:Y:S01]  /*af10*/  IMAD R8, R7, 0x8, R2 ;  /* 0x0000000807087824 */ /* 0x001fe200078e0202 */
[----:B------:R-:W-:Y:S01]  /*af20*/  SHF.L.U32 R5, R6, 0x1f, RZ ;  /* 0x0000001f06057819 */ /* 0x000fe200000006ff */
[----:B-1----:R-:W-:Y:S06]  /*af30*/  @!P0 BRA `(.L_x_217) ;  /* 0x0000000800708947 */ /* 0x002fec0003800000 */
.L_x_240:
        /* <DEDUP_REMOVED lines=9> */
.L_x_241:
        /* <DEDUP_REMOVED lines=9> */
.L_x_242:
        /* <DEDUP_REMOVED lines=9> */
.L_x_243:
        /* <DEDUP_REMOVED lines=9> */
.L_x_244:
        /* <DEDUP_REMOVED lines=9> */
.L_x_245:
        /* <DEDUP_REMOVED lines=9> */
.L_x_246:
        /* <DEDUP_REMOVED lines=9> */
.L_x_247:
        /* <DEDUP_REMOVED lines=9> */
.L_x_248:
        /* <DEDUP_REMOVED lines=9> */
.L_x_249:
        /* <DEDUP_REMOVED lines=9> */
.L_x_250:
[----:B------:R-:W1:Y:S01]  /*b4e0*/  SYNCS.PHASECHK.TRANS64.TRYWAIT P0, [R8+URZ], R5 ;  /* 0x00000005080075a7 */ /* 0x000e62000800017f */
[----:B------:R-:W-:-:S05]  /*b4f0*/  VIADD R0, R7, 0x1 ;  /* 0x0000000107007836 */ /* 0x000fca0000000000 */
[----:B------:R-:W-:-:S04]  /*b500*/  ISETP.NE.AND P1, PT, R0, 0x10, PT ;  /* 0x000000100000780c */ /* 0x000fc80003f25270 */
[----:B------:R-:W-:Y:S02]  /*b510*/  SEL R3, RZ, 0x1, P1 ;  /* 0x00000001ff037807 */ /* 0x000fe40000800000 */
[----:B------:R-:W-:Y:S02]  /*b520*/  SEL R7, R0, RZ, P1 ;  /* 0x000000ff00077207 */ /* 0x000fe40000800000 */
[----:B0-----:R-:W-:-:S03]  /*b530*/  LOP3.LUT R9, R6, R3, RZ, 0x3c, !PT ;  /* 0x0000000306097212 */ /* 0x001fc600078e3cff */
[----:B------:R-:W-:Y:S01]  /*b540*/  IMAD R11, R7, 0x8, R2 ;  /* 0x00000008070b7824 */ /* 0x000fe200078e0202 */
[----:B------:R-:W-:Y:S01]  /*b550*/  SHF.L.U32 R6, R9, 0x1f, RZ ;  /* 0x0000001f09067819 */ /* 0x000fe200000006ff */
[----:B-1----:R-:W-:Y:S06]  /*b560*/  @!P0 BRA `(.L_x_228) ;  /* 0x0000000400c08947 */ /* 0x002fec0003800000 */
.L_x_251:
[----:B------:R-:W1:Y:S01]  /*b570*/  SYNCS.PHASECHK.TRANS64.TRYWAIT P0, [R11+URZ], R6 ;  /* 0x000000060b0075a7 */ /* 0x000e62000800017f */
[----:B------:R-:W-:-:S05]  /*b580*/  VIADD R0, R7, 0x1 ;  /* 0x0000000107007836 */ /* 0x000fca0000000000 */
[----:B------:R-:W-:-:S04]  /*b590*/  ISETP.NE.AND P1, PT, R0, 0x10, PT ;  /* 0x000000100000780c */ /* 0x000fc80003f25270 */
[----:B------:R-:W-:Y:S02]  /*b5a0*/  SEL R4, RZ, 0x1, P1 ;  /* 0x00000001ff047807 */ /* 0x000fe40000800000 */
[----:B------:R-:W-:Y:S02]  /*b5b0*/  SEL R3, R0, RZ, P1 ;  /* 0x000000ff00037207 */ /* 0x000fe40000800000 */
[----:B------:R-:W-:Y:S01]  /*b5c0*/  LOP3.LUT R0, R9, R4, RZ, 0x3c, !PT ;  /* 0x0000000409007212 */ /* 0x000fe200078e3cff */
[----:B-1----:R-:W-:Y:S06]  /*b5d0*/  @!P0 BRA `(.L_x_229) ;  /* 0x0000000400b88947 */ /* 0x002fec0003800000 */
.L_x_252:
[----:B------:R-:W-:Y:S01]  /*b5e0*/  IMAD R3, R3, 0x8, R2 ;  /* 0x0000000803037824 */ /* 0x000fe200078e0202 */
[----:B------:R-:W-:-:S07]  /*b5f0*/  SHF.L.U32 R0, R0, 0x1f, RZ ;  /* 0x0000001f00007819 */ /* 0x000fce00000006ff */
.L_x_230:
[----:B--2---:R2:W3:Y:S02]  /*b600*/  SYNCS.PHASECHK.TRANS64.TRYWAIT P0, [R3+URZ], R0 ;  /* 0x00000000030075a7 */ /* 0x0044e4000800017f */
[----:B---3--:R-:W-:Y:S05]  /*b610*/  @!P0 NANOSLEEP.SYNCS 0x989680 ;  /* 0x009896800000895d */ /* 0x008fea0003900000 */
[----:B------:R-:W3:Y:S02]  /*b620*/  @!P0 SYNCS.PHASECHK.TRANS64 P0, [R3+URZ], R0 ;  /* 0x00000000030085a7 */ /* 0x000ee4000800007f */
[----:B---3--:R-:W-:Y:S05]  /*b630*/  @!P0 BRA `(.L_x_230) ;  /* 0xfffffffc00f08947 */ /* 0x008fea000383ffff */
.L_x_213:
[----:B------:R-:W-:Y:S05]  /*b640*/  BSYNC B0 ;  /* 0x0000000000007941 */ /* 0x000fea0003800000 */
.L_x_212:
[----:B------:R-:W-:Y:S05]  /*b650*/  EXIT ;  /* 0x000000000000794d */ /* 0x000fea0003800000 */
.L_x_22:
[----:B---3--:R3:W4:Y:S02]  /*b660*/  SYNCS.PHASECHK.TRANS64.TRYWAIT P1, [R3+URZ], R0 ;  /* 0x00000000030075a7 */ /* 0x008724000802017f */
[----:B----4-:R-:W-:Y:S05]  /*b670*/  @!P1 NANOSLEEP.SYNCS 0x989680 ;  /* 0x009896800000995d */ /* 0x010fea0003900000 */
[----:B------:R-:W4:Y:S02]  /*b680*/  @!P1 SYNCS.PHASECHK.TRANS64 P1, [R3+URZ], R0 ;  /* 0x00000000030095a7 */ /* 0x000f24000802007f */
[----:B----4-:R-:W-:Y:S05]  /*b690*/  @!P1 BRA `(.L_x_22) ;  /* 0xfffffffc00f09947 */ /* 0x010fea000383ffff */
[----:B------:R-:W-:Y:S05]  /*b6a0*/  BRA `(.L_x_21) ;  /* 0xffffff5c00f47947 */ /* 0x000fea000383ffff */
.L_x_27:
[----:B-1----:R-:W-:-:S04]  /*b6b0*/  IMAD.U32 R6, RZ, RZ, UR4 ;  /* 0x00000004ff067e24 */ /* 0x002fc8000f8e00ff */
[----:B------:R1:W2:Y:S03]  /*b6c0*/  SYNCS.PHASECHK.TRANS64.TRYWAIT P1, [R6+URZ], R5 ;  /* 0x00000005060075a7 */ /* 0x0002a6000802017f */
[----:B--2---:R-:W-:Y:S05]  /*b6d0*/  @!P1 NANOSLEEP.SYNCS 0x989680 ;  /* 0x009896800000995d */ /* 0x004fea0003900000 */
[----:B------:R-:W2:Y:S02]  /*b6e0*/  @!P1 SYNCS.PHASECHK.TRANS64 P1, [R6+URZ], R5 ;  /* 0x00000005060095a7 */ /* 0x000ea4000802007f */
[----:B--2---:R-:W-:Y:S05]  /*b6f0*/  @!P1 BRA `(.L_x_27) ;  /* 0xfffffffc00ec9947 */ /* 0x004fea000383ffff */
[----:B------:R-:W-:Y:S05]  /*b700*/  BRA `(.L_x_26) ;  /* 0xffffff6000a07947 */ /* 0x000fea000383ffff */
.L_x_200:
[----:B------:R-:W-:Y:S01]  /*b710*/  BSSY B1, `(.L_x_231) ;  /* 0x0000006000017945 */ /* 0x000fe20003800000 */
[----:B------:R-:W-:-:S07]  /*b720*/  IMAD.MOV.U32 R15, RZ, RZ, -0x1 ;  /* 0xffffffffff0f7424 */ /* 0x000fce00078e00ff */
[----:B------:R-:W-:Y:S05]  /*b730*/  WARPSYNC.COLLECTIVE R15, `(.L_x_232) ;  /* 0x000000000f0c7348 */ /* 0x000fea0003c00000 */
[----:B------:R-:W-:Y:S02]  /*b740*/  ELECT P6, UR62, PT ;  /* 0x00000000003e782f */ /* 0x000fe400038c0000 */
[----:B------:R-:W-:Y:S01]  /*b750*/  MOV R14, UR62 ;  /* 0x0000003e000e7c02 */ /* 0x000fe20008000f00 */
[----:B------:R-:W-:Y:S10]  /*b760*/  ENDCOLLECTIVE ;  /* 0x000000000000791b */ /* 0x000ff40003800000 */
.L_x_232:
[----:B------:R-:W-:Y:S05]  /*b770*/  BSYNC B1 ;  /* 0x0000000000017941 */ /* 0x000fea0003800000 */
.L_x_231:
[----:B------:R-:W-:Y:S05]  /*b780*/  BRA `(.L_x_233) ;  /* 0xffffffe800887947 */ /* 0x000fea000383ffff */
.L_x_203:
[----:B0-----:R0:W1:Y:S02]  /*b790*/  SYNCS.PHASECHK.TRANS64.TRYWAIT P0, [R20+URZ+0x80], R7 ;  /* 0x00008007140075a7 */ /* 0x001064000800017f */
[----:B-1----:R-:W-:Y:S05]  /*b7a0*/  @!P0 NANOSLEEP.SYNCS 0x989680 ;  /* 0x009896800000895d */ /* 0x002fea0003900000 */
[----:B------:R-:W1:Y:S02]  /*b7b0*/  @!P0 SYNCS.PHASECHK.TRANS64 P0, [R20+URZ+0x80], R7 ;  /* 0x00008007140085a7 */ /* 0x000e64000800007f */
[----:B-1----:R-:W-:Y:S05]  /*b7c0*/  @!P0 BRA `(.L_x_203) ;  /* 0xfffffffc00f08947 */ /* 0x002fea000383ffff */
[----:B------:R-:W-:Y:S05]  /*b7d0*/  BRA `(.L_x_234) ;  /* 0xffffffe800c07947 */ /* 0x000fea000383ffff */
.L_x_211:
[----:B------:R-:W-:Y:S01]  /*b7e0*/  BSSY B0, `(.L_x_235) ;  /* 0x0000006000007945 */ /* 0x000fe20003800000 */
[----:B------:R-:W-:-:S07]  /*b7f0*/  IMAD.MOV.U32 R15, RZ, RZ, -0x1 ;  /* 0xffffffffff0f7424 */ /* 0x000fce00078e00ff */
[----:B------:R-:W-:Y:S05]  /*b800*/  WARPSYNC.COLLECTIVE R15, `(.L_x_236) ;  /* 0x000000000f0c7348 */ /* 0x000fea0003c00000 */
[----:B------:R-:W-:Y:S02]  /*b810*/  ELECT P6, UR62, PT ;  /* 0x00000000003e782f */ /* 0x000fe400038c0000 */
[----:B------:R-:W-:Y:S01]  /*b820*/  MOV R14, UR62 ;  /* 0x0000003e000e7c02 */ /* 0x000fe20008000f00 */
[----:B------:R-:W-:Y:S10]  /*b830*/  ENDCOLLECTIVE ;  /* 0x000000000000791b */ /* 0x000ff40003800000 */
.L_x_236:
[----:B------:R-:W-:Y:S05]  /*b840*/  BSYNC B0 ;  /* 0x0000000000007941 */ /* 0x000fea0003800000 */
.L_x_235:
[----:B------:R-:W-:Y:S05]  /*b850*/  BRA `(.L_x_237) ;  /* 0xfffffff4001c7947 */ /* 0x000fea000383ffff */
.L_x_215:
[----:B0-----:R0:W1:Y:S02]  /*b860*/  SYNCS.PHASECHK.TRANS64.TRYWAIT P0, [R7+URZ], R4 ;  /* 0x00000004070075a7 */ /* 0x001064000800017f */
[----:B-1----:R-:W-:Y:S05]  /*b870*/  @!P0 NANOSLEEP.SYNCS 0x989680 ;  /* 0x009896800000895d */ /* 0x002fea0003900000 */
[----:B------:R-:W1:Y:S02]  /*b880*/  @!P0 SYNCS.PHASECHK.TRANS64 P0, [R7+URZ], R4 ;  /* 0x00000004070085a7 */ /* 0x000e64000800007f */
[----:B-1----:R-:W-:Y:S05]  /*b890*/  @!P0 BRA `(.L_x_215) ;  /* 0xfffffffc00f08947 */ /* 0x002fea000383ffff */
[----:B------:R-:W-:Y:S05]  /*b8a0*/  BRA `(.L_x_238) ;  /* 0xfffffff4005c7947 */ /* 0x000fea000383ffff */
.L_x_216:
[----:B0-----:R0:W1:Y:S02]  /*b8b0*/  SYNCS.PHASECHK.TRANS64.TRYWAIT P0, [R8+URZ], R5 ;  /* 0x00000005080075a7 */ /* 0x001064000800017f */
[----:B-1----:R-:W-:Y:S05]  /*b8c0*/  @!P0 NANOSLEEP.SYNCS 0x989680 ;  /* 0x009896800000895d */ /* 0x002fea0003900000 */
[----:B------:R-:W1:Y:S02]  /*b8d0*/  @!P0 SYNCS.PHASECHK.TRANS64 P0, [R8+URZ], R5 ;  /* 0x00000005080085a7 */ /* 0x000e64000800007f */
[----:B-1----:R-:W-:Y:S05]  /*b8e0*/  @!P0 BRA `(.L_x_216) ;  /* 0xfffffffc00f08947 */ /* 0x002fea000383ffff */
[----:B------:R-:W-:Y:S05]  /*b8f0*/  BRA `(.L_x_239) ;  /* 0xfffffff4006c7947 */ /* 0x000fea000383ffff */
.L_x_217:
[----:B0-----:R0:W1:Y:S02]  /*b900*/  SYNCS.PHASECHK.TRANS64.TRYWAIT P0, [R9+URZ], R4 ;  /* 0x00000004090075a7 */ /* 0x001064000800017f */
[----:B-1----:R-:W-:Y:S05]  /*b910*/  @!P0 NANOSLEEP.SYNCS 0x989680 ;  /* 0x009896800000895d */ /* 0x002fea0003900000 */
[----:B------:R-:W1:Y:S02]  /*b920*/  @!P0 SYNCS.PHASECHK.TRANS64 P0, [R9+URZ], R4 ;  /* 0x00000004090085a7 */ /* 0x000e64000800007f */
[----:B-1----:R-:W-:Y:S05]  /*b930*/  @!P0 BRA `(.L_x_217) ;  /* 0xfffffffc00f08947 */ /* 0x002fea000383ffff */
[----:B------:R-:W-:Y:S05]  /*b940*/  BRA `(.L_x_240) ;  /* 0xfffffff4007c7947 */ /* 0x000fea000383ffff */
.L_x_218:
[----:B0-----:R0:W1:Y:S02]  /*b950*/  SYNCS.PHASECHK.TRANS64.TRYWAIT P0, [R8+URZ], R5 ;  /* 0x00000005080075a7 */ /* 0x001064000800017f */
[----:B-1----:R-:W-:Y:S05]  /*b960*/  @!P0 NANOSLEEP.SYNCS 0x989680 ;  /* 0x009896800000895d */ /* 0x002fea0003900000 */
[----:B------:R-:W1:Y:S02]  /*b970*/  @!P0 SYNCS.PHASECHK.TRANS64 P0, [R8+URZ], R5 ;  /* 0x00000005080085a7 */ /* 0x000e64000800007f */
[----:B-1----:R-:W-:Y:S05]  /*b980*/  @!P0 BRA `(.L_x_218) ;  /* 0xfffffffc00f08947 */ /* 0x002fea000383ffff */
[----:B------:R-:W-:Y:S05]  /*b990*/  BRA `(.L_x_241) ;  /* 0xfffffff4008c7947 */ /* 0x000fea000383ffff */
.L_x_219:
[----:B0-----:R0:W1:Y:S02]  /*b9a0*/  SYNCS.PHASECHK.TRANS64.TRYWAIT P0, [R9+URZ], R4 ;  /* 0x00000004090075a7 */ /* 0x001064000800017f */
[----:B-1----:R-:W-:Y:S05]  /*b9b0*/  @!P0 NANOSLEEP.SYNCS 0x989680 ;  /* 0x009896800000895d */ /* 0x002fea0003900000 */
[----:B------:R-:W1:Y:S02]  /*b9c0*/  @!P0 SYNCS.PHASECHK.TRANS64 P0, [R9+URZ], R4 ;  /* 0x00000004090085a7 */ /* 0x000e64000800007f */
[----:B-1----:R-:W-:Y:S05]  /*b9d0*/  @!P0 BRA `(.L_x_219) ;  /* 0xfffffffc00f08947 */ /* 0x002fea000383ffff */
[----:B------:R-:W-:Y:S05]  /*b9e0*/  BRA `(.L_x_242) ;  /* 0xfffffff4009c7947 */ /* 0x000fea000383ffff */
.L_x_220:
[----:B0-----:R0:W1:Y:S02]  /*b9f0*/  SYNCS.PHASECHK.TRANS64.TRYWAIT P0, [R8+URZ], R5 ;  /* 0x00000005080075a7 */ /* 0x001064000800017f */
[----:B-1----:R-:W-:Y:S05]  /*ba00*/  @!P0 NANOSLEEP.SYNCS 0x989680 ;  /* 0x009896800000895d */ /* 0x002fea0003900000 */
[----:B------:R-:W1:Y:S02]  /*ba10*/  @!P0 SYNCS.PHASECHK.TRANS64 P0, [R8+URZ], R5 ;  /* 0x00000005080085a7 */ /* 0x000e64000800007f */
[----:B-1----:R-:W-:Y:S05]  /*ba20*/  @!P0 BRA `(.L_x_220) ;  /* 0xfffffffc00f08947 */ /* 0x002fea000383ffff */
[----:B------:R-:W-:Y:S05]  /*ba30*/  BRA `(.L_x_243) ;  /* 0xfffffff400ac7947 */ /* 0x000fea000383ffff */
.L_x_221:
[----:B0-----:R0:W1:Y:S02]  /*ba40*/  SYNCS.PHASECHK.TRANS64.TRYWAIT P0, [R9+URZ], R4 ;  /* 0x00000004090075a7 */ /* 0x001064000800017f */
[----:B-1----:R-:W-:Y:S05]  /*ba50*/  @!P0 NANOSLEEP.SYNCS 0x989680 ;  /* 0x009896800000895d */ /* 0x002fea0003900000 */
[----:B------:R-:W1:Y:S02]  /*ba60*/  @!P0 SYNCS.PHASECHK.TRANS64 P0, [R9+URZ], R4 ;  /* 0x00000004090085a7 */ /* 0x000e64000800007f */
[----:B-1----:R-:W-:Y:S05]  /*ba70*/  @!P0 BRA `(.L_x_221) ;  /* 0xfffffffc00f08947 */ /* 0x002fea000383ffff */
[----:B------:R-:W-:Y:S05]  /*ba80*/  BRA `(.L_x_244) ;  /* 0xfffffff400bc7947 */ /* 0x000fea000383ffff */
.L_x_222:
[----:B0-----:R0:W1:Y:S02]  /*ba90*/  SYNCS.PHASECHK.TRANS64.TRYWAIT P0, [R8+URZ], R5 ;  /* 0x00000005080075a7 */ /* 0x001064000800017f */
[----:B-1----:R-:W-:Y:S05]  /*baa0*/  @!P0 NANOSLEEP.SYNCS 0x989680 ;  /* 0x009896800000895d */ /* 0x002fea0003900000 */
[----:B------:R-:W1:Y:S02]  /*bab0*/  @!P0 SYNCS.PHASECHK.TRANS64 P0, [R8+URZ], R5 ;  /* 0x00000005080085a7 */ /* 0x000e64000800007f */
[----:B-1----:R-:W-:Y:S05]  /*bac0*/  @!P0 BRA `(.L_x_222) ;  /* 0xfffffffc00f08947 */ /* 0x002fea000383ffff */
[----:B------:R-:W-:Y:S05]  /*bad0*/  BRA `(.L_x_245) ;  /* 0xfffffff400cc7947 */ /* 0x000fea000383ffff */
.L_x_223:
[----:B0-----:R0:W1:Y:S02]  /*bae0*/  SYNCS.PHASECHK.TRANS64.TRYWAIT P0, [R9+URZ], R4 ;  /* 0x00000004090075a7 */ /* 0x001064000800017f */
[----:B-1----:R-:W-:Y:S05]  /*baf0*/  @!P0 NANOSLEEP.SYNCS 0x989680 ;  /* 0x009896800000895d */ /* 0x002fea0003900000 */
[----:B------:R-:W1:Y:S02]  /*bb00*/  @!P0 SYNCS.PHASECHK.TRANS64 P0, [R9+URZ], R4 ;  /* 0x00000004090085a7 */ /* 0x000e64000800007f */
[----:B-1----:R-:W-:Y:S05]  /*bb10*/  @!P0 BRA `(.L_x_223) ;  /* 0xfffffffc00f08947 */ /* 0x002fea000383ffff */
[----:B------:R-:W-:Y:S05]  /*bb20*/  BRA `(.L_x_246) ;  /* 0xfffffff400dc7947 */ /* 0x000fea000383ffff */
.L_x_224:
[----:B0-----:R0:W1:Y:S02]  /*bb30*/  SYNCS.PHASECHK.TRANS64.TRYWAIT P0, [R8+URZ], R5 ;  /* 0x00000005080075a7 */ /* 0x001064000800017f */
[----:B-1----:R-:W-:Y:S05]  /*bb40*/  @!P0 NANOSLEEP.SYNCS 0x989680 ;  /* 0x009896800000895d */ /* 0x002fea0003900000 */
[----:B------:R-:W1:Y:S02]  /*bb50*/  @!P0 SYNCS.PHASECHK.TRANS64 P0, [R8+URZ], R5 ;  /* 0x00000005080085a7 */ /* 0x000e64000800007f */
[----:B-1----:R-:W-:Y:S05]  /*bb60*/  @!P0 BRA `(.L_x_224) ;  /* 0xfffffffc00f08947 */ /* 0x002fea000383ffff */
[----:B------:R-:W-:Y:S05]  /*bb70*/  BRA `(.L_x_247) ;  /* 0xfffffff400ec7947 */ /* 0x000fea000383ffff */
.L_x_225:
[----:B0-----:R0:W1:Y:S02]  /*bb80*/  SYNCS.PHASECHK.TRANS64.TRYWAIT P0, [R9+URZ], R4 ;  /* 0x00000004090075a7 */ /* 0x001064000800017f */
[----:B-1----:R-:W-:Y:S05]  /*bb90*/  @!P0 NANOSLEEP.SYNCS 0x989680 ;  /* 0x009896800000895d */ /* 0x002fea0003900000 */
[----:B------:R-:W1:Y:S02]  /*bba0*/  @!P0 SYNCS.PHASECHK.TRANS64 P0, [R9+URZ], R4 ;  /* 0x00000004090085a7 */ /* 0x000e64000800007f */
[----:B-1----:R-:W-:Y:S05]  /*bbb0*/  @!P0 BRA `(.L_x_225) ;  /* 0xfffffffc00f08947 */ /* 0x002fea000383ffff */
[----:B------:R-:W-:Y:S05]  /*bbc0*/  BRA `(.L_x_248) ;  /* 0xfffffff400fc7947 */ /* 0x000fea000383ffff */
.L_x_226:
[----:B0-----:R0:W1:Y:S02]  /*bbd0*/  SYNCS.PHASECHK.TRANS64.TRYWAIT P0, [R8+URZ], R5 ;  /* 0x00000005080075a7 */ /* 0x001064000800017f */
[----:B-1----:R-:W-:Y:S05]  /*bbe0*/  @!P0 NANOSLEEP.SYNCS 0x989680 ;  /* 0x009896800000895d */ /* 0x002fea0003900000 */
[----:B------:R-:W1:Y:S02]  /*bbf0*/  @!P0 SYNCS.PHASECHK.TRANS64 P0, [R8+URZ], R5 ;  /* 0x00000005080085a7 */ /* 0x000e64000800007f */
[----:B-1----:R-:W-:Y:S05]  /*bc00*/  @!P0 BRA `(.L_x_226) ;  /* 0xfffffffc00f08947 */ /* 0x002fea000383ffff */
[----:B------:R-:W-:Y:S05]  /*bc10*/  BRA `(.L_x_249) ;  /* 0xfffffff8000c7947 */ /* 0x000fea000383ffff */
.L_x_227:
[----:B0-----:R0:W1:Y:S02]  /*bc20*/  SYNCS.PHASECHK.TRANS64.TRYWAIT P0, [R9+URZ], R4 ;  /* 0x00000004090075a7 */ /* 0x001064000800017f */
[----:B-1----:R-:W-:Y:S05]  /*bc30*/  @!P0 NANOSLEEP.SYNCS 0x989680 ;  /* 0x009896800000895d */ /* 0x002fea0003900000 */
[----:B------:R-:W1:Y:S02]  /*bc40*/  @!P0 SYNCS.PHASECHK.TRANS64 P0, [R9+URZ], R4 ;  /* 0x00000004090085a7 */ /* 0x000e64000800007f */
[----:B-1----:R-:W-:Y:S05]  /*bc50*/  @!P0 BRA `(.L_x_227) ;  /* 0xfffffffc00f08947 */ /* 0x002fea000383ffff */
[----:B------:R-:W-:Y:S05]  /*bc60*/  BRA `(.L_x_250) ;  /* 0xfffffff8001c7947 */ /* 0x000fea000383ffff */
.L_x_228:
[----:B0-----:R0:W1:Y:S02]  /*bc70*/  SYNCS.PHASECHK.TRANS64.TRYWAIT P0, [R8+URZ], R5 ;  /* 0x00000005080075a7 */ /* 0x001064000800017f */
[----:B-1----:R-:W-:Y:S05]  /*bc80*/  @!P0 NANOSLEEP.SYNCS 0x989680 ;  /* 0x009896800000895d */ /* 0x002fea0003900000 */
[----:B------:R-:W1:Y:S02]  /*bc90*/  @!P0 SYNCS.PHASECHK.TRANS64 P0, [R8+URZ], R5 ;  /* 0x00000005080085a7 */ /* 0x000e64000800007f */
[----:B-1----:R-:W-:Y:S05]  /*bca0*/  @!P0 BRA `(.L_x_228) ;  /* 0xfffffffc00f08947 */ /* 0x002fea000383ffff */
[----:B------:R-:W-:Y:S05]  /*bcb0*/  BRA `(.L_x_251) ;  /* 0xfffffff8002c7947 */ /* 0x000fea000383ffff */
.L_x_229:
[----:B-1----:R1:W2:Y:S02]  /*bcc0*/  SYNCS.PHASECHK.TRANS64.TRYWAIT P0, [R11+URZ], R6 ;  /* 0x000000060b0075a7 */ /* 0x0022a4000800017f */
[----:B--2---:R-:W-:Y:S05]  /*bcd0*/  @!P0 NANOSLEEP.SYNCS 0x989680 ;  /* 0x009896800000895d */ /* 0x004fea0003900000 */
[----:B------:R-:W2:Y:S02]  /*bce0*/  @!P0 SYNCS.PHASECHK.TRANS64 P0, [R11+URZ], R6 ;  /* 0x000000060b0085a7 */ /* 0x000ea4000800007f */
[----:B--2---:R-:W-:Y:S05]  /*bcf0*/  @!P0 BRA `(.L_x_229) ;  /* 0xfffffffc00f08947 */ /* 0x004fea000383ffff */
[----:B------:R-:W-:Y:S05]  /*bd00*/  BRA `(.L_x_252) ;  /* 0xfffffff800347947 */ /* 0x000fea000383ffff */
.L_x_253:
[----:B------:R-:W-:-:S00]  /*bd10*/  BRA `(.L_x_253) ;  /* 0xfffffffc00fc7947 */ /* 0x000fc0000383ffff */
[----:B------:R-:W-:-:S00]  /*bd20*/  NOP ;  /* 0x0000000000007918 */ /* 0x000fc00000000000 */
        /* <DEDUP_REMOVED lines=13> */
.L_x_254:


//--------------------- .nv.global.init           --------------------------
	.section	.nv.global.init,"aw",@progbits
.nv.global.init:
	.type		$str$22,@object
	.size		$str$22,($str$23 - $str$22)
$str$22:
        /*0000*/ 	.byte	0x6b, 0x5f, 0x74, 0x69, 0x6c, 0x65, 0x5f, 0x63, 0x6f, 0x75, 0x6e, 0x74, 0x20, 0x3e, 0x3d, 0x20
        /*0010*/ 	.byte	0x31, 0x00
	.type		$str$23,@object
	.size		$str$23,(__unnamed_1 - $str$23)
$str$23:
        /*0012*/ 	.byte	0x2f, 0x74, 0x6d, 0x70, 0x2f, 0x63, 0x75, 0x74, 0x6c, 0x61, 0x73, 0x73, 0x5f, 0x73, 0x77, 0x65
        /*0022*/ 	.byte	0x65, 0x70, 0x5f, 0x73, 0x72, 0x63, 0x2f, 0x69, 0x6e, 0x63, 0x6c, 0x75, 0x64, 0x65, 0x2f, 0x63
        /*0032*/ 	.byte	0x75, 0x74, 0x6c, 0x61, 0x73, 0x73, 0x2f, 0x67, 0x65, 0x6d, 0x6d, 0x2f, 0x63, 0x6f, 0x6c, 0x6c
        /*0042*/ 	.byte	0x65, 0x63, 0x74, 0x69, 0x76, 0x65, 0x2f, 0x73, 0x6d, 0x39, 0x30, 0x5f, 0x6d, 0x6d, 0x61, 0x5f
        /*0052*/ 	.byte	0x74, 0x6d, 0x61, 0x5f, 0x67, 0x6d, 0x6d, 0x61, 0x5f, 0x73, 0x73, 0x5f, 0x77, 0x61, 0x72, 0x70
        /*0062*/ 	.byte	0x73, 0x70, 0x65, 0x63, 0x69, 0x61, 0x6c, 0x69, 0x7a, 0x65, 0x64, 0x2e, 0x68, 0x70, 0x70, 0x00
	.type		__unnamed_1,@object
	.size		__unnamed_1,(.L_0 - __unnamed_1)
__unnamed_1:
        /*0072*/ 	.byte	0x76, 0x6f, 0x69, 0x64, 0x20, 0x63, 0x75, 0x74, 0x6c, 0x61, 0x73, 0x73, 0x3a, 0x3a, 0x67, 0x65
        /* <DEDUP_REMOVED lines=180> */
        /*0bc2*/ 	.byte	0x74, 0x65, 0x3a, 0x3a, 0x69, 0x64, 0x65, 0x6e, 0x74, 0x69, 0x74, 0x79, 0x5d, 0x00
.L_0:


//--------------------- .nv.shared._ZN7cutlass13device_kernelINS_4gemm6kernel13GemmUniversalIN4cute5tupleIJiiiiEEENS1_10collective13CollectiveMmaINS1_34MainloopSm90TmaGmmaWarpSpecializedILi16ENS5_IJNS4_1CILi2EEENSA_ILi1EEESC_EEENS1_35KernelTmaWarpSpecializedCooperativeEEENS5_IJNSA_ILi384EEENSA_ILi64EEENSA_ILi16EEEEEENS_10bfloat16_tENS5_IJlSC_lEEESK_SL_NS4_8TiledMMAINS4_8MMA_AtomIJNS4_4SM904GMMA27MMA_64x64x16_F32BF16BF16_SSILNSP_5MajorE0ELSR_0ELNSP_7ScaleInE1ELSS_1EEEEEENS4_6LayoutISD_NS5_IJSC_NSA_ILi0EEESW_EEEEENS5_IJNS4_10UnderscoreESZ_SZ_EEEEENS4_13SM90_TMA_LOADENS4_14ComposedLayoutINS4_7SwizzleILi1ELi4ELi3EEENS4_18smem_ptr_flag_bitsILi16EEENSV_INS5_IJNSA_ILi8EEESI_EEENS5_IJSI_SC_EEEEEEEvNS4_8identityENS4_23SM90_TMA_LOAD_MULTICASTES1C_vS1D_EENS_8epilogue10collective6detail29Sm90TmaWarpSpecializedAdapterINS1H_15DefaultEpilogueISK_SL_SL_NS1G_6thread17LinearCombinationISK_Li1EffLNS1L_9ScaleType4KindE0ELNS_15FloatRoundStyleE2ESK_EENS1_15EpilogueDefaultEEEEEvvEEEEvNT_6ParamsE --------------------------
	.section	.nv.shared._ZN7cutlass13device_kernelINS_4gemm6kernel13GemmUniversalIN4cute5tupleIJiiiiEEENS1_10collective13CollectiveMmaINS1_34MainloopSm90TmaGmmaWarpSpecializedILi16ENS5_IJNS4_1CILi2EEENSA_ILi1EEESC_EEENS1_35KernelTmaWarpSpecializedCooperativeEEENS5_IJNSA_ILi384EEENSA_ILi64EEENSA_ILi16EEEEEENS_10bfloat16_tENS5_IJlSC_lEEESK_SL_NS4_8TiledMMAINS4_8MMA_AtomIJNS4_4SM904GMMA27MMA_64x64x16_F32BF16BF16_SSILNSP_5MajorE0ELSR_0ELNSP_7ScaleInE1ELSS_1EEEEEENS4_6LayoutISD_NS5_IJSC_NSA_ILi0EEESW_EEEEENS5_IJNS4_10UnderscoreESZ_SZ_EEEEENS4_13SM90_TMA_LOADENS4_14ComposedLayoutINS4_7SwizzleILi1ELi4ELi3EEENS4_18smem_ptr_flag_bitsILi16EEENSV_INS5_IJNSA_ILi8EEESI_EEENS5_IJSI_SC_EEEEEEEvNS4_8identityENS4_23SM90_TMA_LOAD_MULTICASTES1C_vS1D_EENS_8epilogue10collective6detail29Sm90TmaWarpSpecializedAdapterINS1H_15DefaultEpilogueISK_SL_SL_NS1G_6thread17LinearCombinationISK_Li1EffLNS1L_9ScaleType4KindE0ELNS_15FloatRoundStyleE2ESK_EENS1_15EpilogueDefaultEEEEEvvEEEEvNT_6ParamsE,"aw",@nobits
	.sectionflags	@""
	.align	16
	.zero		1024


//--------------------- .nv.shared.reserved.0     --------------------------
	.section	.nv.shared.reserved.0,"aw",@nobits
	.weak		__nv_reservedSMEM_offset_0_alias
	.size		__nv_reservedSMEM_offset_0_alias, 0, 0
	.other		__nv_reservedSMEM_offset_0_alias,@"STO_CUDA_RESERVED_SHARED STV_DEFAULT"
__nv_reservedSMEM_offset_0_alias:
	.zero		0


//--------------------- .nv.global                --------------------------
	.section	.nv.global,"aw",@nobits
.nv.global:
	.type		_ZN39_INTERNAL_703ac422_4_k_cu_5afc6cb2_33214cute1_E,@object
	.size		_ZN39_INTERNAL_703ac422_4_k_cu_5afc6cb2_33214cute1_E,(_ZN39_INTERNAL_703ac422_4_k_cu_5afc6cb2_33214cuda3std3__45__cpo6cbeginE - _ZN39_INTERNAL_703ac422_4_k_cu_5afc6cb2_33214cute1_E)
_ZN39_INTERNAL_703ac422_4_k_cu_5afc6cb2_33214cute1_E:
	.zero		1
	.type		_ZN39_INTERNAL_703ac422_4_k_cu_5afc6cb2_33214cuda3std3__45__cpo6cbeginE,@object
	.size		_ZN39_INTERNAL_703ac422_4_k_cu_5afc6cb2_33214cuda3std3__45__cpo6cbeginE,(_ZN39_INTERNAL_703ac422_4_k_cu_5afc6cb2_33214cuda3std3__48in_placeE - _ZN39_INTERNAL_703ac422_4_k_cu_5afc6cb2_33214cuda3std3__45__cpo6cbeginE)
_ZN39_INTERNAL_703ac422_4_k_cu_5afc6cb2_33214cuda3std3__45__cpo6cbeginE:
	.zero		1
	.type		_ZN39_INTERNAL_703ac422_4_k_cu_5afc6cb2_33214cuda3std3__48in_placeE,@object
	.size		_ZN39_INTERNAL_703ac422_4_k_cu_5afc6cb2_33214cuda3std3__48in_placeE,(_ZN39_INTERNAL_703ac422_4_k_cu_5afc6cb2_33214cuda3std6ranges3__45__cpo9iter_moveE - _ZN39_INTERNAL_703ac422_4_k_cu_5afc6cb2_33214cuda3std3__48in_placeE)
_ZN39_INTERNAL_703ac422_4_k_cu_5afc6cb2_33214cuda3std3__48in_placeE:
	.zero		1
	.type		_ZN39_INTERNAL_703ac422_4_k_cu_5afc6cb2_33214cuda3std6ranges3__45__cpo9iter_moveE,@object
	.size		_ZN39_INTERNAL_703ac422_4_k_cu_5afc6cb2_33214cuda3std6ranges3__45__cpo9iter_moveE,(_ZN39_INTERNAL_703ac422_4_k_cu_5afc6cb2_33214cuda3std3__45__cpo5beginE - _ZN39_INTERNAL_703ac422_4_k_cu_5afc6cb2_33214cuda3std6ranges3__45__cpo9iter_moveE)
_ZN39_INTERNAL_703ac422_4_k_cu_5afc6cb2_33214cuda3std6ranges3__45__cpo9iter_moveE:
	.zero		1
	.type		_ZN39_INTERNAL_703ac422_4_k_cu_5afc6cb2_33214cuda3std3__45__cpo5beginE,@object
	.size		_ZN39_INTERNAL_703ac422_4_k_cu_5afc6cb2_33214cuda3std3__45__cpo5beginE,(_ZN39_INTERNAL_703ac422_4_k_cu_5afc6cb2_33214cuda3std3__441_GLOBAL__N__703ac422_4_k_cu_5afc6cb2_33216ignoreE - _ZN39_INTERNAL_703ac422_4_k_cu_5afc6cb2_33214cuda3std3__45__cpo5beginE)
_ZN39_INTERNAL_703ac422_4_k_cu_5afc6cb2_33214cuda3std3__45__cpo5beginE:
	.zero		1
	.type		_ZN39_INTERNAL_703ac422_4_k_cu_5afc6cb2_33214cuda3std3__441_GLOBAL__N__703ac422_4_k_cu_5afc6cb2_33216ignoreE,@object
	.size		_ZN39_INTERNAL_703ac422_4_k_cu_5afc6cb2_33214cuda3std3__441_GLOBAL__N__703ac422_4_k_cu_5afc6cb2_33216ignoreE,(_ZN39_INTERNAL_703ac422_4_k_cu_5afc6cb2_33214cute7productE - _ZN39_INTERNAL_703ac422_4_k_cu_5afc6cb2_33214cuda3std3__441_GLOBAL__N__703ac422_4_k_cu_5afc6cb2_33216ignoreE)
_ZN39_INTERNAL_703ac422_4_k_cu_5afc6cb2_33214cuda3std3__441_GLOBAL__N__703ac422_4_k_cu_5afc6cb2_33216ignoreE:
	.zero		1
	.type		_ZN39_INTERNAL_703ac422_4_k_cu_5afc6cb2_33214cute7productE,@object
	.size		_ZN39_INTERNAL_703ac422_4_k_cu_5afc6cb2_33214cute7productE,(_ZN39_INTERNAL_703ac422_4_k_cu_5afc6cb2_33214cuda3std3__45__cpo3endE - _ZN39_INTERNAL_703ac422_4_k_cu_5afc6cb2_33214cute7productE)
_ZN39_INTERNAL_703ac422_4_k_cu_5afc6cb2_33214cute7productE:
	.zero		1
	.type		_ZN39_INTERNAL_703ac422_4_k_cu_5afc6cb2_33214cuda3std3__45__cpo3endE,@object
	.size		_ZN39_INTERNAL_703ac422_4_k_cu_5afc6cb2_33214cuda3std3__45__cpo3endE,(_ZN39_INTERNAL_703ac422_4_k_cu_5afc6cb2_33214cuda3std3__419piecewise_constructE - _ZN39_INTERNAL_703ac422_4_k_cu_5afc6cb2_33214cuda3std3__45__cpo3endE)
_ZN39_INTERNAL_703ac422_4_k_cu_5afc6cb2_33214cuda3std3__45__cpo3endE:
	.zero		1
	.type		_ZN39_INTERNAL_703ac422_4_k_cu_5afc6cb2_33214cuda3std3__419piecewise_constructE,@object
	.size		_ZN39_INTERNAL_703ac422_4_k_cu_5afc6cb2_33214cuda3std3__419piecewise_constructE,(_ZN39_INTERNAL_703ac422_4_k_cu_5afc6cb2_33214cuda3std3__45__cpo4cendE - _ZN39_INTERNAL_703ac422_4_k_cu_5afc6cb2_33214cuda3std3__419piecewise_constructE)
_ZN39_INTERNAL_703ac422_4_k_cu_5afc6cb2_33214cuda3std3__419piecewise_constructE:
	.zero		1
	.type		_ZN39_INTERNAL_703ac422_4_k_cu_5afc6cb2_33214cuda3std3__45__cpo4cendE,@object
	.size		_ZN39_INTERNAL_703ac422_4_k_cu_5afc6cb2_33214cuda3std3__45__cpo4cendE,(_ZN39_INTERNAL_703ac422_4_k_cu_5afc6cb2_33214cuda3std6ranges3__45__cpo4swapE - _ZN39_INTERNAL_703ac422_4_k_cu_5afc6cb2_33214cuda3std3__45__cpo4cendE)
_ZN39_INTERNAL_703ac422_4_k_cu_5afc6cb2_33214cuda3std3__45__cpo4cendE:
	.zero		1
	.type		_ZN39_INTERNAL_703ac422_4_k_cu_5afc6cb2_33214cuda3std6ranges3__45__cpo4swapE,@object
	.size		_ZN39_INTERNAL_703ac422_4_k_cu_5afc6cb2_33214cuda3std6ranges3__45__cpo4swapE,(.L_8 - _ZN39_INTERNAL_703ac422_4_k_cu_5afc6cb2_33214cuda3std6ranges3__45__cpo4swapE)
_ZN39_INTERNAL_703ac422_4_k_cu_5afc6cb2_33214cuda3std6ranges3__45__cpo4swapE:
	.zero		1
.L_8:


//--------------------- .nv.constant0._ZN7cutlass13device_kernelINS_4gemm6kernel13GemmUniversalIN4cute5tupleIJiiiiEEENS1_10collective13CollectiveMmaINS1_34MainloopSm90TmaGmmaWarpSpecializedILi16ENS5_IJNS4_1CILi2EEENSA_ILi1EEESC_EEENS1_35KernelTmaWarpSpecializedCooperativeEEENS5_IJNSA_ILi384EEENSA_ILi64EEENSA_ILi16EEEEEENS_10bfloat16_tENS5_IJlSC_lEEESK_SL_NS4_8TiledMMAINS4_8MMA_AtomIJNS4_4SM904GMMA27MMA_64x64x16_F32BF16BF16_SSILNSP_5MajorE0ELSR_0ELNSP_7ScaleInE1ELSS_1EEEEEENS4_6LayoutISD_NS5_IJSC_NSA_ILi0EEESW_EEEEENS5_IJNS4_10UnderscoreESZ_SZ_EEEEENS4_13SM90_TMA_LOADENS4_14ComposedLayoutINS4_7SwizzleILi1ELi4ELi3EEENS4_18smem_ptr_flag_bitsILi16EEENSV_INS5_IJNSA_ILi8EEESI_EEENS5_IJSI_SC_EEEEEEEvNS4_8identityENS4_23SM90_TMA_LOAD_MULTICASTES1C_vS1D_EENS_8epilogue10collective6detail29Sm90TmaWarpSpecializedAdapterINS1H_15DefaultEpilogueISK_SL_SL_NS1G_6thread17LinearCombinationISK_Li1EffLNS1L_9ScaleType4KindE0ELNS_15FloatRoundStyleE2ESK_EENS1_15EpilogueDefaultEEEEEvvEEEEvNT_6ParamsE --------------------------
	.section	.nv.constant0._ZN7cutlass13device_kernelINS_4gemm6kernel13GemmUniversalIN4cute5tupleIJiiiiEEENS1_10collective13CollectiveMmaINS1_34MainloopSm90TmaGmmaWarpSpecializedILi16ENS5_IJNS4_1CILi2EEENSA_ILi1EEESC_EEENS1_35KernelTmaWarpSpecializedCooperativeEEENS5_IJNSA_ILi384EEENSA_ILi64EEENSA_ILi16EEEEEENS_10bfloat16_tENS5_IJlSC_lEEESK_SL_NS4_8TiledMMAINS4_8MMA_AtomIJNS4_4SM904GMMA27MMA_64x64x16_F32BF16BF16_SSILNSP_5MajorE0ELSR_0ELNSP_7ScaleInE1ELSS_1EEEEEENS4_6LayoutISD_NS5_IJSC_NSA_ILi0EEESW_EEEEENS5_IJNS4_10UnderscoreESZ_SZ_EEEEENS4_13SM90_TMA_LOADENS4_14ComposedLayoutINS4_7SwizzleILi1ELi4ELi3EEENS4_18smem_ptr_flag_bitsILi16EEENSV_INS5_IJNSA_ILi8EEESI_EEENS5_IJSI_SC_EEEEEEEvNS4_8identityENS4_23SM90_TMA_LOAD_MULTICASTES1C_vS1D_EENS_8epilogue10collective6detail29Sm90TmaWarpSpecializedAdapterINS1H_15DefaultEpilogueISK_SL_SL_NS1G_6thread17LinearCombinationISK_Li1EffLNS1L_9ScaleType4KindE0ELNS_15FloatRoundStyleE2ESK_EENS1_15EpilogueDefaultEEEEEvvEEEEvNT_6ParamsE,"a",@progbits
	.sectionflags	@""
	.align	4
.nv.constant0._ZN7cutlass13device_kernelINS_4gemm6kernel13GemmUniversalIN4cute5tupleIJiiiiEEENS1_10collective13CollectiveMmaINS1_34MainloopSm90TmaGmmaWarpSpecializedILi16ENS5_IJNS4_1CILi2EEENSA_ILi1EEESC_EEENS1_35KernelTmaWarpSpecializedCooperativeEEENS5_IJNSA_ILi384EEENSA_ILi64EEENSA_ILi16EEEEEENS_10bfloat16_tENS5_IJlSC_lEEESK_SL_NS4_8TiledMMAINS4_8MMA_AtomIJNS4_4SM904GMMA27MMA_64x64x16_F32BF16BF16_SSILNSP_5MajorE0ELSR_0ELNSP_7ScaleInE1ELSS_1EEEEEENS4_6LayoutISD_NS5_IJSC_NSA_ILi0EEESW_EEEEENS5_IJNS4_10UnderscoreESZ_SZ_EEEEENS4_13SM90_TMA_LOADENS4_14ComposedLayoutINS4_7SwizzleILi1ELi4ELi3EEENS4_18smem_ptr_flag_bitsILi16EEENSV_INS5_IJNSA_ILi8EEESI_EEENS5_IJSI_SC_EEEEEEEvNS4_8identityENS4_23SM90_TMA_LOAD_MULTICASTES1C_vS1D_EENS_8epilogue10collective6detail29Sm90TmaWarpSpecializedAdapterINS1H_15DefaultEpilogueISK_SL_SL_NS1G_6thread17LinearCombinationISK_Li1EffLNS1L_9ScaleType4KindE0ELNS_15FloatRoundStyleE2ESK_EENS1_15EpilogueDefaultEEEEEvvEEEEvNT_6ParamsE:
	.zero		1664


//--------------------- SYMBOLS --------------------------

	.type		.nv.reservedSmem.offset0,@object
	.size		.nv.reservedSmem.offset0,0x4
	.type		__assertfail,@function
